def attn_fwd(
    Q,
    K,
    V,
    Out,
    Lse,
    sm_scale,
    stride_qz,
    stride_qh,
    stride_qm,
    stride_qk,
    stride_kz,
    stride_kh,
    stride_kn,
    stride_kk,
    stride_vz,
    stride_vh,
    stride_vn,
    stride_vk,
    stride_oz,
    stride_oh,
    stride_om,
    stride_ok,
    seqlen_q,
    seqlen_k,
    BLOCK_M: tl.constexpr,
    BLOCK_N: tl.constexpr,
    HEAD_DIM: tl.constexpr,
    CAUSAL: tl.constexpr,
):
    start_m = tl.program_id(0)
    off_hz = tl.program_id(1)
    q_off = off_hz * stride_qh
    k_off = off_hz * stride_kh
    v_off = off_hz * stride_vh
    offs_m = start_m * BLOCK_M + tl.arange(0, BLOCK_M)
    offs_d = tl.arange(0, HEAD_DIM)
    offs_n = tl.arange(0, BLOCK_N)
    q_ptrs = Q + q_off + offs_m[:, None] * stride_qm + offs_d[None, :] * stride_qk
    k_ptrs = K + k_off + offs_d[:, None] * stride_kk + offs_n[None, :] * stride_kn
    v_ptrs = V + v_off + offs_n[:, None] * stride_vn + offs_d[None, :] * stride_vk
    m_i = tl.full([BLOCK_M], float("-inf"), dtype=tl.float32)
    l_i = tl.zeros([BLOCK_M], dtype=tl.float32) + 1.0
    acc = tl.zeros([BLOCK_M, HEAD_DIM], dtype=tl.float32)
    q = tl.load(q_ptrs)
    acc, l_i, m_i = _attn_fwd_inner(
        acc,
        l_i,
        m_i,
        q,
        k_ptrs,
        v_ptrs,
        sm_scale,
        stride_kn,
        stride_vn,
        start_m,
        seqlen_k,
        BLOCK_M,
        BLOCK_N,
        HEAD_DIM,
        CAUSAL,
    )
    acc = acc / l_i[:, None]
    lse = m_i + tl.math.log2(l_i) / 1.4426950408889634
    o_ptrs = (
        Out
        + off_hz * stride_oh
        + offs_m[:, None] * stride_om
        + offs_d[None, :] * stride_ok
    )
    tl.store(o_ptrs, acc.to(Out.dtype.element_ty))
    tl.store(Lse + off_hz * seqlen_q + offs_m, lse)

# config = {"BLOCK_M": 128, "BLOCK_N": 128, "HEAD_DIM": 32, "arch": "sm_100", "causal": true, "dtype": "fp8e4m3", "num_stages": 2, "num_warps": 8}
# arch = sm_100


// ===== COMPILED SASS (sm_100a) =====

	.target	sm_100a

	.elftype	@"ET_EXEC"


//--------------------- .note.nv.tkinfo           --------------------------
	.section	.note.nv.tkinfo,"",@"SHT_NOTE"
	.sectionflags	@"SHF_NOTE_NV_TKINFO"
	.tkinfo
        /*0018*/ 	.word	0x00000081
        /*0030*/ 	.string	""
        /*0030*/ 	.string	"ptxas-blackwell"
        /*0030*/ 	.string	"Cuda compilation tools, release 12.9, V12.9.86"
        /*0030*/ 	.string	"Build cuda_12.9.r12.9/compiler.36037853_0"
        /*0030*/ 	.string	"-v  -suppress-debug-info  -lineinfo  -arch sm_100a "



//--------------------- .note.nv.cuver            --------------------------
	.section	.note.nv.cuver,"",@"SHT_NOTE"
	.sectionflags	@"SHF_NOTE_NV_CUVER"
        /*0018*/ 	.short	0x0001
        /*001a*/ 	.short	0x0064
        /*001c*/ 	.short	0x0001
        /*001e*/ 	.short	0x0000
        /*0020*/ 	.short	0x0001
        /*0022*/ 	.short	0x0000


//--------------------- .nv.info                  --------------------------
	.section	.nv.info,"",@"SHT_CUDA_INFO"
	.align	4


	//----- nvinfo : EIATTR_REGCOUNT
	.align		4
        /*0000*/ 	.byte	0x04, 0x2f
        /*0002*/ 	.short	(.L_5 - .L_4)
	.align		4
.L_4:
        /*0004*/ 	.word	index@(attn_fwd)
        /*0008*/ 	.word	0x000000eb


	//----- nvinfo : EIATTR_FRAME_SIZE
	.align		4
.L_5:
        /*000c*/ 	.byte	0x04, 0x11
        /*000e*/ 	.short	(.L_7 - .L_6)
	.align		4
.L_6:
        /*0010*/ 	.word	index@($__internal_2_$__cuda_sm10x_tcgen05_guardrail_trap_unallocated_columns_being_dealloced)
        /*0014*/ 	.word	0x00000000


	//----- nvinfo : EIATTR_FRAME_SIZE
	.align		4
.L_7:
        /*0018*/ 	.byte	0x04, 0x11
        /*001a*/ 	.short	(.L_9 - .L_8)
	.align		4
.L_8:
        /*001c*/ 	.word	index@($__internal_1_$__cuda_sm10x_tcgen05_guardrail_trap_phase_invalid_during_alloc)
        /*0020*/ 	.word	0x00000000


	//----- nvinfo : EIATTR_FRAME_SIZE
	.align		4
.L_9:
        /*0024*/ 	.byte	0x04, 0x11
        /*0026*/ 	.short	(.L_11 - .L_10)
	.align		4
.L_10:
        /*0028*/ 	.word	index@($__internal_0_$__cuda_sm10x_tcgen05_guardrail_trap_col_being_dealloced_not_returned_by_alloc)
        /*002c*/ 	.word	0x00000000


	//----- nvinfo : EIATTR_FRAME_SIZE
	.align		4
.L_11:
        /*0030*/ 	.byte	0x04, 0x11
        /*0032*/ 	.short	(.L_13 - .L_12)
	.align		4
.L_12:
        /*0034*/ 	.word	index@(attn_fwd)
        /*0038*/ 	.word	0x00000000


	//----- nvinfo : EIATTR_MIN_STACK_SIZE
	.align		4
.L_13:
        /*003c*/ 	.byte	0x04, 0x12
        /*003e*/ 	.short	(.L_15 - .L_14)
	.align		4
.L_14:
        /*0040*/ 	.word	index@(attn_fwd)
        /*0044*/ 	.word	0x00000000
.L_15:


//--------------------- .nv.info.attn_fwd         --------------------------
	.section	.nv.info.attn_fwd,"",@"SHT_CUDA_INFO"
	.sectionflags	@""
	.align	4


	//----- nvinfo : EIATTR_CUDA_API_VERSION
	.align		4
        /*0000*/ 	.byte	0x04, 0x37
        /*0002*/ 	.short	(.L_17 - .L_16)
.L_16:
        /*0004*/ 	.word	0x00000081


	//----- nvinfo : EIATTR_KPARAM_INFO
	.align		4
.L_17:
        /*0008*/ 	.byte	0x04, 0x17
        /*000a*/ 	.short	(.L_19 - .L_18)
.L_18:
        /*000c*/ 	.word	0x00000000
        /*0010*/ 	.short	0x0019
        /*0012*/ 	.short	0x0080
        /*0014*/ 	.byte	0x00, 0xf4, 0x21, 0x00


	//----- nvinfo : EIATTR_KPARAM_INFO
	.align		4
.L_19:
        /*0018*/ 	.byte	0x04, 0x17
        /*001a*/ 	.short	(.L_21 - .L_20)
.L_20:
        /*001c*/ 	.word	0x00000000
        /*0020*/ 	.short	0x0018
        /*0022*/ 	.short	0x0078
        /*0024*/ 	.byte	0x00, 0xf4, 0x21, 0x00


	//----- nvinfo : EIATTR_KPARAM_INFO
	.align		4
.L_21:
        /*0028*/ 	.byte	0x04, 0x17
        /*002a*/ 	.short	(.L_23 - .L_22)
.L_22:
        /*002c*/ 	.word	0x00000000
        /*0030*/ 	.short	0x0017
        /*0032*/ 	.short	0x0070
        /*0034*/ 	.byte	0x00, 0xf0, 0x11, 0x00


	//----- nvinfo : EIATTR_KPARAM_INFO
	.align		4
.L_23:
        /*0038*/ 	.byte	0x04, 0x17
        /*003a*/ 	.short	(.L_25 - .L_24)
.L_24:
        /*003c*/ 	.word	0x00000000
        /*0040*/ 	.short	0x0016
        /*0042*/ 	.short	0x006c
        /*0044*/ 	.byte	0x00, 0xf0, 0x11, 0x00


	//----- nvinfo : EIATTR_KPARAM_INFO
	.align		4
.L_25:
        /*0048*/ 	.byte	0x04, 0x17
        /*004a*/ 	.short	(.L_27 - .L_26)
.L_26:
        /*004c*/ 	.word	0x00000000
        /*0050*/ 	.short	0x0015
        /*0052*/ 	.short	0x0068
        /*0054*/ 	.byte	0x00, 0xf0, 0x11, 0x00


	//----- nvinfo : EIATTR_KPARAM_INFO
	.align		4
.L_27:
        /*0058*/ 	.byte	0x04, 0x17
        /*005a*/ 	.short	(.L_29 - .L_28)
.L_28:
        /*005c*/ 	.word	0x00000000
        /*0060*/ 	.short	0x0014
        /*0062*/ 	.short	0x0064
        /*0064*/ 	.byte	0x00, 0xf0, 0x11, 0x00


	//----- nvinfo : EIATTR_KPARAM_INFO
	.align		4
.L_29:
        /*0068*/ 	.byte	0x04, 0x17
        /*006a*/ 	.short	(.L_31 - .L_30)
.L_30:
        /*006c*/ 	.word	0x00000000
        /*0070*/ 	.short	0x0013
        /*0072*/ 	.short	0x0060
        /*0074*/ 	.byte	0x00, 0xf0, 0x11, 0x00


	//----- nvinfo : EIATTR_KPARAM_INFO
	.align		4
.L_31:
        /*0078*/ 	.byte	0x04, 0x17
        /*007a*/ 	.short	(.L_33 - .L_32)
.L_32:
        /*007c*/ 	.word	0x00000000
        /*0080*/ 	.short	0x0012
        /*0082*/ 	.short	0x005c
        /*0084*/ 	.byte	0x00, 0xf0, 0x11, 0x00


	//----- nvinfo : EIATTR_KPARAM_INFO
	.align		4
.L_33:
        /*0088*/ 	.byte	0x04, 0x17
        /*008a*/ 	.short	(.L_35 - .L_34)
.L_34:
        /*008c*/ 	.word	0x00000000
        /*0090*/ 	.short	0x0011
        /*0092*/ 	.short	0x0058
        /*0094*/ 	.byte	0x00, 0xf0, 0x11, 0x00


	//----- nvinfo : EIATTR_KPARAM_INFO
	.align		4
.L_35:
        /*0098*/ 	.byte	0x04, 0x17
        /*009a*/ 	.short	(.L_37 - .L_36)
.L_36:
        /*009c*/ 	.word	0x00000000
        /*00a0*/ 	.short	0x0010
        /*00a2*/ 	.short	0x0054
        /*00a4*/ 	.byte	0x00, 0xf0, 0x11, 0x00


	//----- nvinfo : EIATTR_KPARAM_INFO
	.align		4
.L_37:
        /*00a8*/ 	.byte	0x04, 0x17
        /*00aa*/ 	.short	(.L_39 - .L_38)
.L_38:
        /*00ac*/ 	.word	0x00000000
        /*00b0*/ 	.short	0x000f
        /*00b2*/ 	.short	0x0050
        /*00b4*/ 	.byte	0x00, 0xf0, 0x11, 0x00


	//----- nvinfo : EIATTR_KPARAM_INFO
	.align		4
.L_39:
        /*00b8*/ 	.byte	0x04, 0x17
        /*00ba*/ 	.short	(.L_41 - .L_40)
.L_40:
        /*00bc*/ 	.word	0x00000000
        /*00c0*/ 	.short	0x000e
        /*00c2*/ 	.short	0x004c
        /*00c4*/ 	.byte	0x00, 0xf0, 0x11, 0x00


	//----- nvinfo : EIATTR_KPARAM_INFO
	.align		4
.L_41:
        /*00c8*/ 	.byte	0x04, 0x17
        /*00ca*/ 	.short	(.L_43 - .L_42)
.L_42:
        /*00cc*/ 	.word	0x00000000
        /*00d0*/ 	.short	0x000d
        /*00d2*/ 	.short	0x0048
        /*00d4*/ 	.byte	0x00, 0xf0, 0x11, 0x00


	//----- nvinfo : EIATTR_KPARAM_INFO
	.align		4
.L_43:
        /*00d8*/ 	.byte	0x04, 0x17
        /*00da*/ 	.short	(.L_45 - .L_44)
.L_44:
        /*00dc*/ 	.word	0x00000000
        /*00e0*/ 	.short	0x000c
        /*00e2*/ 	.short	0x0044
        /*00e4*/ 	.byte	0x00, 0xf0, 0x11, 0x00


	//----- nvinfo : EIATTR_KPARAM_INFO
	.align		4
.L_45:
        /*00e8*/ 	.byte	0x04, 0x17
        /*00ea*/ 	.short	(.L_47 - .L_46)
.L_46:
        /*00ec*/ 	.word	0x00000000
        /*00f0*/ 	.short	0x000b
        /*00f2*/ 	.short	0x0040
        /*00f4*/ 	.byte	0x00, 0xf0, 0x11, 0x00


	//----- nvinfo : EIATTR_KPARAM_INFO
	.align		4
.L_47:
        /*00f8*/ 	.byte	0x04, 0x17
        /*00fa*/ 	.short	(.L_49 - .L_48)
.L_48:
        /*00fc*/ 	.word	0x00000000
        /*0100*/ 	.short	0x000a
        /*0102*/ 	.short	0x003c
        /*0104*/ 	.byte	0x00, 0xf0, 0x11, 0x00


	//----- nvinfo : EIATTR_KPARAM_INFO
	.align		4
.L_49:
        /*0108*/ 	.byte	0x04, 0x17
        /*010a*/ 	.short	(.L_51 - .L_50)
.L_50:
        /*010c*/ 	.word	0x00000000
        /*0110*/ 	.short	0x0009
        /*0112*/ 	.short	0x0038
        /*0114*/ 	.byte	0x00, 0xf0, 0x11, 0x00


	//----- nvinfo : EIATTR_KPARAM_INFO
	.align		4
.L_51:
        /*0118*/ 	.byte	0x04, 0x17
        /*011a*/ 	.short	(.L_53 - .L_52)
.L_52:
        /*011c*/ 	.word	0x00000000
        /*0120*/ 	.short	0x0008
        /*0122*/ 	.short	0x0034
        /*0124*/ 	.byte	0x00, 0xf0, 0x11, 0x00


	//----- nvinfo : EIATTR_KPARAM_INFO
	.align		4
.L_53:
        /*0128*/ 	.byte	0x04, 0x17
        /*012a*/ 	.short	(.L_55 - .L_54)
.L_54:
        /*012c*/ 	.word	0x00000000
        /*0130*/ 	.short	0x0007
        /*0132*/ 	.short	0x0030
        /*0134*/ 	.byte	0x00, 0xf0, 0x11, 0x00


	//----- nvinfo : EIATTR_KPARAM_INFO
	.align		4
.L_55:
        /*0138*/ 	.byte	0x04, 0x17
        /*013a*/ 	.short	(.L_57 - .L_56)
.L_56:
        /*013c*/ 	.word	0x00000000
        /*0140*/ 	.short	0x0006
        /*0142*/ 	.short	0x002c
        /*0144*/ 	.byte	0x00, 0xf0, 0x11, 0x00


	//----- nvinfo : EIATTR_KPARAM_INFO
	.align		4
.L_57:
        /*0148*/ 	.byte	0x04, 0x17
        /*014a*/ 	.short	(.L_59 - .L_58)
.L_58:
        /*014c*/ 	.word	0x00000000
        /*0150*/ 	.short	0x0005
        /*0152*/ 	.short	0x0028
        /*0154*/ 	.byte	0x00, 0xf0, 0x11, 0x00


	//----- nvinfo : EIATTR_KPARAM_INFO
	.align		4
.L_59:
        /*0158*/ 	.byte	0x04, 0x17
        /*015a*/ 	.short	(.L_61 - .L_60)
.L_60:
        /*015c*/ 	.word	0x00000000
        /*0160*/ 	.short	0x0004
        /*0162*/ 	.short	0x0020
        /*0164*/ 	.byte	0x00, 0xf4, 0x21, 0x00


	//----- nvinfo : EIATTR_KPARAM_INFO
	.align		4
.L_61:
        /*0168*/ 	.byte	0x04, 0x17
        /*016a*/ 	.short	(.L_63 - .L_62)
.L_62:
        /*016c*/ 	.word	0x00000000
        /*0170*/ 	.short	0x0003
        /*0172*/ 	.short	0x0018
        /*0174*/ 	.byte	0x00, 0xf4, 0x21, 0x00


	//----- nvinfo : EIATTR_KPARAM_INFO
	.align		4
.L_63:
        /*0178*/ 	.byte	0x04, 0x17
        /*017a*/ 	.short	(.L_65 - .L_64)
.L_64:
        /*017c*/ 	.word	0x00000000
        /*0180*/ 	.short	0x0002
        /*0182*/ 	.short	0x0010
        /*0184*/ 	.byte	0x00, 0xf4, 0x21, 0x00


	//----- nvinfo : EIATTR_KPARAM_INFO
	.align		4
.L_65:
        /*0188*/ 	.byte	0x04, 0x17
        /*018a*/ 	.short	(.L_67 - .L_66)
.L_66:
        /*018c*/ 	.word	0x00000000
        /*0190*/ 	.short	0x0001
        /*0192*/ 	.short	0x0008
        /*0194*/ 	.byte	0x00, 0xf4, 0x21, 0x00


	//----- nvinfo : EIATTR_KPARAM_INFO
	.align		4
.L_67:
        /*0198*/ 	.byte	0x04, 0x17
        /*019a*/ 	.short	(.L_69 - .L_68)
.L_68:
        /*019c*/ 	.word	0x00000000
        /*01a0*/ 	.short	0x0000
        /*01a2*/ 	.short	0x0000
        /*01a4*/ 	.byte	0x00, 0xf4, 0x21, 0x00


	//----- nvinfo : EIATTR_AT_ENTRY_FRAGMENTS
	.align		4
.L_69:
        /*01a8*/ 	.byte	0x04, 0x4f
        /*01aa*/ 	.short	(.L_71 - .L_70)


	//   ....[0]....
.L_70:
        /*01ac*/ 	.word	0x00000004


	//----- nvinfo : EIATTR_RESERVED_SMEM_USED
	.align		4
.L_71:
        /*01b0*/ 	.byte	0x01, 0x41
	.zero		2


	//----- nvinfo : EIATTR_SPARSE_MMA_MASK
	.align		4
        /*01b4*/ 	.byte	0x03, 0x50
        /*01b6*/ 	.short	0x0000


	//----- nvinfo : EIATTR_TCGEN05_1CTA_USED
	.align		4
        /*01b8*/ 	.byte	0x01, 0x51
	.zero		2


	//----- nvinfo : EIATTR_MAXREG_COUNT
	.align		4
        /*01bc*/ 	.byte	0x03, 0x1b
        /*01be*/ 	.short	0x00ff


	//----- nvinfo : EIATTR_NUM_BARRIERS
	.align		4
        /*01c0*/ 	.byte	0x02, 0x4c
        /*01c2*/ 	.byte	0x01
	.zero		1


	//----- nvinfo : EIATTR_INT_WARP_WIDE_INSTR_OFFSETS
	.align		4
        /*01c4*/ 	.byte	0x04, 0x31
        /*01c6*/ 	.short	(.L_73 - .L_72)


	//   ....[0]....
.L_72:
        /*01c8*/ 	.word	0x00000e40


	//   ....[1]....
        /*01cc*/ 	.word	0x00000e50


	//   ....[2]....
        /*01d0*/ 	.word	0x000011d0


	//   ....[3]....
        /*01d4*/ 	.word	0x00001240


	//   ....[4]....
        /*01d8*/ 	.word	0x00004b80


	//   ....[5]....
        /*01dc*/ 	.word	0x00009730


	//   ....[6]....
        /*01e0*/ 	.word	0x00009780


	//----- nvinfo : EIATTR_COOP_GROUP_MASK_REGIDS
	.align		4
.L_73:
        /*01e4*/ 	.byte	0x04, 0x29
        /*01e6*/ 	.short	(.L_75 - .L_74)


	//   ....[0]....
.L_74:
        /*01e8*/ 	.word	0xffffffff


	//   ....[1]....
        /*01ec*/ 	.word	0xffffffff


	//   ....[2]....
        /*01f0*/ 	.word	0xffffffff


	//   ....[3]....
        /*01f4*/ 	.word	0xffffffff


	//   ....[4]....
        /*01f8*/ 	.word	0xffffffff


	//   ....[5]....
        /*01fc*/ 	.word	0xffffffff


	//   ....[6]....
        /*0200*/ 	.word	0xffffffff


	//   ....[7]....
        /*0204*/ 	.word	0xffffffff


	//----- nvinfo : EIATTR_COOP_GROUP_INSTR_OFFSETS
	.align		4
.L_75:
        /*0208*/ 	.byte	0x04, 0x28
        /*020a*/ 	.short	(.L_77 - .L_76)


	//   ....[0]....
.L_76:
        /*020c*/ 	.word	0x00000050


	//   ....[1]....
        /*0210*/ 	.word	0x00000310


	//   ....[2]....
        /*0214*/ 	.word	0x00002840


	//   ....[3]....
        /*0218*/ 	.word	0x00004230


	//   ....[4]....
        /*021c*/ 	.word	0x00006a90


	//   ....[5]....
        /*0220*/ 	.word	0x00007b50


	//   ....[6]....
        /*0224*/ 	.word	0x000095c0


	//   ....[7]....
        /*0228*/ 	.word	0x00009830


	//----- nvinfo : EIATTR_VRC_CTA_INIT_COUNT
	.align		4
.L_77:
        /*022c*/ 	.byte	0x02, 0x4a
        /*022e*/ 	.byte	0x80
	.zero		1


	//----- nvinfo : EIATTR_MBARRIER_INSTR_OFFSETS
	.align		4
        /*0230*/ 	.byte	0x04, 0x39
        /*0232*/ 	.short	(.L_79 - .L_78)


	//   ....[0]....
.L_78:
        /*0234*/ 	.word	0x00000fd0
        /*0238*/ 	.word	0x000000ff
        /*023c*/ 	.word	0x00000000
        /*0240*/ 	.short	0x0100
        /*0242*/ 	.byte	0x0b
	.zero		1


	//   ....[1]....
        /*0244*/ 	.word	0x00001230
        /*0248*/ 	.word	0x000000ff
        /*024c*/ 	.word	0x00008008
        /*0250*/ 	.short	0x0100
        /*0252*/ 	.byte	0x0a
	.zero		1


	//   ....[2]....
        /*0254*/ 	.word	0x000013b0
        /*0258*/ 	.word	0x000000ff
        /*025c*/ 	.word	0x00006000
        /*0260*/ 	.short	0x0100
        /*0262*/ 	.byte	0x0a
	.zero		1


	//   ....[3]....
        /*0264*/ 	.word	0x000014f0
        /*0268*/ 	.word	0x000000ff
        /*026c*/ 	.word	0x00006000
        /*0270*/ 	.short	0x010a
        /*0272*/ 	.byte	0x0a
	.zero		1


	//   ....[4]....
        /*0274*/ 	.word	0x00001640
        /*0278*/ 	.word	0x000000ff
        /*027c*/ 	.word	0x00006000
        /*0280*/ 	.short	0x0108
        /*0282*/ 	.byte	0x0a
	.zero		1


	//   ....[5]....
        /*0284*/ 	.word	0x000051b0
        /*0288*/ 	.word	0x000000ff
        /*028c*/ 	.word	0x00008010
        /*0290*/ 	.short	0x0100
        /*0292*/ 	.byte	0x0a
	.zero		1


	//   ....[6]....
        /*0294*/ 	.word	0x000052a0
        /*0298*/ 	.word	0x000000ff
        /*029c*/ 	.word	0x00008010
        /*02a0*/ 	.short	0x010a
        /*02a2*/ 	.byte	0x0a
	.zero		1


	//   ....[7]....
        /*02a4*/ 	.word	0x000055c0
        /*02a8*/ 	.word	0x000000ff
        /*02ac*/ 	.word	0x00008010
        /*02b0*/ 	.short	0x0108
        /*02b2*/ 	.byte	0x0a
	.zero		1


	//   ....[8]....
        /*02b4*/ 	.word	0x00007ae0
        /*02b8*/ 	.word	0x000000ff
        /*02bc*/ 	.word	0x00000000
        /*02c0*/ 	.short	0x010a
        /*02c2*/ 	.byte	0x0b
	.zero		1


	//   ....[9]....
        /*02c4*/ 	.word	0x000085b0
        /*02c8*/ 	.word	0x000000ff
        /*02cc*/ 	.word	0x00000000
        /*02d0*/ 	.short	0x010a
        /*02d2*/ 	.byte	0x0b
	.zero		1


	//   ....[10]....
        /*02d4*/ 	.word	0x00008690
        /*02d8*/ 	.word	0x000000ff
        /*02dc*/ 	.word	0x00008000
        /*02e0*/ 	.short	0x0108
        /*02e2*/ 	.byte	0x0a
	.zero		1


	//   ....[11]....
        /*02e4*/ 	.word	0x000086c0
        /*02e8*/ 	.word	0x000000ff
        /*02ec*/ 	.word	0x00008008
        /*02f0*/ 	.short	0x0108
        /*02f2*/ 	.byte	0x0a
	.zero		1


	//   ....[12]....
        /*02f4*/ 	.word	0x00009850
        /*02f8*/ 	.word	0x000000ff
        /*02fc*/ 	.word	0x00006000
        /*0300*/ 	.short	0x010a
        /*0302*/ 	.byte	0x0a
	.zero		1


	//   ....[13]....
        /*0304*/ 	.word	0x00009880
        /*0308*/ 	.word	0x000000ff
        /*030c*/ 	.word	0x00008010
        /*0310*/ 	.short	0x010a
        /*0312*/ 	.byte	0x0a
	.zero		1


	//   ....[14]....
        /*0314*/ 	.word	0x000098b0
        /*0318*/ 	.word	0x000000ff
        /*031c*/ 	.word	0x00000000
        /*0320*/ 	.short	0x010a
        /*0322*/ 	.byte	0x0b
	.zero		1


	//   ....[15]....
        /*0324*/ 	.word	0x000098e0
        /*0328*/ 	.word	0x000000ff
        /*032c*/ 	.word	0x00000000
        /*0330*/ 	.short	0x010a
        /*0332*/ 	.byte	0x0b
	.zero		1


	//----- nvinfo : EIATTR_NUM_MBARRIERS
	.align		4
.L_79:
        /*0334*/ 	.byte	0x03, 0x38
        /*0336*/ 	.short	0xffff


	//----- nvinfo : EIATTR_EXIT_INSTR_OFFSETS
	.align		4
        /*0338*/ 	.byte	0x04, 0x1c
        /*033a*/ 	.short	(.L_81 - .L_80)


	//   ....[0]....
.L_80:
        /*033c*/ 	.word	0x00009840


	//----- nvinfo : EIATTR_REQNTID
	.align		4
.L_81:
        /*0340*/ 	.byte	0x04, 0x10
        /*0342*/ 	.short	(.L_83 - .L_82)
.L_82:
        /*0344*/ 	.word	0x00000100
        /*0348*/ 	.word	0x00000001
        /*034c*/ 	.word	0x00000001


	//----- nvinfo : EIATTR_CRS_STACK_SIZE
	.align		4
.L_83:
        /*0350*/ 	.byte	0x04, 0x1e
        /*0352*/ 	.short	(.L_85 - .L_84)
.L_84:
        /*0354*/ 	.word	0x00000000


	//----- nvinfo : EIATTR_CBANK_PARAM_SIZE
	.align		4
.L_85:
        /*0358*/ 	.byte	0x03, 0x19
        /*035a*/ 	.short	0x0088


	//----- nvinfo : EIATTR_PARAM_CBANK
	.align		4
        /*035c*/ 	.byte	0x04, 0x0a
        /*035e*/ 	.short	(.L_87 - .L_86)
	.align		4
.L_86:
        /*0360*/ 	.word	index@(.nv.constant0.attn_fwd)
        /*0364*/ 	.short	0x0380
        /*0366*/ 	.short	0x0088


	//----- nvinfo : EIATTR_SW_WAR
	.align		4
.L_87:
        /*0368*/ 	.byte	0x04, 0x36
        /*036a*/ 	.short	(.L_89 - .L_88)
.L_88:
        /*036c*/ 	.word	0x00000008
.L_89:


//--------------------- .nv.compat                --------------------------
	.section	.nv.compat,"",@"SHT_CUDA_COMPAT_INFO"
	.align	4
        /*0000*/ 	.byte	0x02, 0x02, 0x02, 0x00, 0x02, 0x05, 0x05, 0x00, 0x02, 0x03, 0x00, 0x00, 0x02, 0x06, 0x01, 0x00


//--------------------- .nv.callgraph             --------------------------
	.section	.nv.callgraph,"",@"SHT_CUDA_CALLGRAPH"
	.align	4
	.sectionentsize	8
	.align		4
        /*0000*/ 	.word	0x00000000
	.align		4
        /*0004*/ 	.word	0xffffffff
	.align		4
        /*0008*/ 	.word	0x00000000
	.align		4
        /*000c*/ 	.word	0xfffffffe
	.align		4
        /*0010*/ 	.word	0x00000000
	.align		4
        /*0014*/ 	.word	0xfffffffd
	.align		4
        /*0018*/ 	.word	0x00000000
	.align		4
        /*001c*/ 	.word	0xfffffffc


//--------------------- .nv.constant4             --------------------------
	.section	.nv.constant4,"a",@progbits
	.align	8
	.align		8
.nv.constant4:
        /*0000*/ 	.dword	_$_str


//--------------------- .text.attn_fwd            --------------------------
	.section	.text.attn_fwd,"ax",@progbits
	.align	128
        .global         attn_fwd
        .type           attn_fwd,@function
        .size           attn_fwd,(.L_x_27 - attn_fwd)
        .other          attn_fwd,@"STO_CUDA_ENTRY STV_DEFAULT"
attn_fwd:
.text.attn_fwd:
[----:B------:R-:W0:Y:S01]  /*0000*/  LDC R1, c[0x0][0x37c] ;  /* 0x0000df00ff017b82 */ /* 0x000e220000000800 */
[----:B------:R-:W1:Y:S02]  /*0010*/  S2R R0, SR_TID.X ;  /* 0x0000000000007919 */ /* 0x000e640000002100 */
[----:B-1----:R-:W-:-:S13]  /*0020*/  ISETP.GE.U32.AND P5, PT, R0, 0x20, PT ;  /* 0x000000200000780c */ /* 0x002fda0003fa6070 */
[----:B------:R-:W-:Y:S05]  /*0030*/  @P5 BRA `(.L_x_0) ;  /* 0x0000000000b85947 */ /* 0x000fea0003800000 */
[----:B------:R-:W1:Y:S01]  /*0040*/  S2UR UR6, SR_CgaCtaId ;  /* 0x00000000000679c3 */ /* 0x000e620000008800 */
[----:B------:R-:W-:Y:S01]  /*0050*/  NOP ;  /* 0x0000000000007918 */ /* 0x000fe20000000000 */
[----:B------:R-:W-:Y:S02]  /*0060*/  UMOV UR4, 0x40 ;  /* 0x0000004000047882 */ /* 0x000fe40000000000 */
[----:B-1----:R-:W-:-:S09]  /*0070*/  ULEA UR4, UR6, UR4, 0x18 ;  /* 0x0000000406047291 */ /* 0x002fd2000f8ec0ff */
[----:B------:R-:W1:Y:S01]  /*0080*/  LDS.U8 R2, [UR4] ;  /* 0x00000004ff027984 */ /* 0x000e620008000000 */
[----:B------:R-:W-:Y:S02]  /*0090*/  UMOV UR4, 0x400 ;  /* 0x0000040000047882 */ /* 0x000fe40000000000 */
[----:B------:R-:W-:Y:S01]  /*00a0*/  ULEA UR4, UR6, UR4, 0x18 ;  /* 0x0000000406047291 */ /* 0x000fe2000f8ec0ff */
[----:B-1----:R-:W-:-:S13]  /*00b0*/  ISETP.NE.AND P0, PT, R2, RZ, PT ;  /* 0x000000ff0200720c */ /* 0x002fda0003f05270 */
[----:B------:R-:W-:Y:S05]  /*00c0*/  @P0 BRA `(.L_x_1) ;  /* 0x00000000007c0947 */ /* 0x000fea0003800000 */
[----:B------:R-:W-:-:S13]  /*00d0*/  ELECT P0, URZ, PT ;  /* 0x0000000000ff782f */ /* 0x000fda0003800000 */
[----:B------:R-:W-:Y:S05]  /*00e0*/  @!P0 BRA `(.L_x_2) ;  /* 0x0000000000848947 */ /* 0x000fea0003800000 */
[----:B------:R-:W-:Y:S01]  /*00f0*/  UMOV UR5, 0x8 ;  /* 0x0000000800057882 */ /* 0x000fe20000000000 */
[----:B------:R-:W-:Y:S02]  /*0100*/  IMAD.MOV.U32 R5, RZ, RZ, 0x1 ;  /* 0x00000001ff057424 */ /* 0x000fe400078e00ff */
[----:B------:R-:W-:Y:S02]  /*0110*/  IMAD.MOV.U32 R3, RZ, RZ, 0xff ;  /* 0x000000ffff037424 */ /* 0x000fe400078e00ff */
[----:B------:R-:W-:Y:S04]  /*0120*/  DEPBAR.LE SB1, 0x36 ;  /* 0x00009d800000791a */ /* 0x000fe80000000000 */
[----:B------:R-:W1:Y:S02]  /*0130*/  UTCATOMSWS.FIND_AND_SET.ALIGN UP0, UR5, UR5 ;  /* 0x00000005000575e3 */ /* 0x000e640008000800 */
[----:B-1----:R-:W-:-:S04]  /*0140*/  PLOP3.LUT P0, PT, PT, PT, UP0, 0x80, 0x8 ;  /* 0x000000000008781c */ /* 0x002fc80003f0f008 */
[----:B------:R-:W-:-:S04]  /*0150*/  SEL R2, RZ, 0xffffffff, !P0 ;  /* 0xffffffffff027807 */ /* 0x000fc80004000000 */
[----:B------:R-:W-:Y:S01]  /*0160*/  ISETP.NE.AND P0, PT, R2, RZ, PT ;  /* 0x000000ff0200720c */ /* 0x000fe20003f05270 */
[----:B------:R-:W-:-:S12]  /*0170*/  IMAD.U32 R2, RZ, RZ, UR5 ;  /* 0x00000005ff027e24 */ /* 0x000fd8000f8e00ff */
[----:B------:R-:W-:Y:S05]  /*0180*/  @P0 BRA `(.L_x_3) ;  /* 0x0000000000240947 */ /* 0x000fea0003800000 */
.L_x_4:
[----:B------:R-:W-:Y:S05]  /*0190*/  NANOSLEEP 0x64 ;  /* 0x000000640000795d */ /* 0x000fea0003800000 */
[----:B------:R-:W-:-:S05]  /*01a0*/  UMOV UR5, 0x8 ;  /* 0x0000000800057882 */ /* 0x000fca0000000000 */
[----:B------:R-:W-:Y:S04]  /*01b0*/  DEPBAR.LE SB1, 0x36 ;  /* 0x00009d800000791a */ /* 0x000fe80000000000 */
[----:B------:R-:W1:Y:S02]  /*01c0*/  UTCATOMSWS.FIND_AND_SET.ALIGN UP0, UR5, UR5 ;  /* 0x00000005000575e3 */ /* 0x000e640008000800 */
[----:B-1----:R-:W-:-:S04]  /*01d0*/  PLOP3.LUT P0, PT, PT, PT, UP0, 0x80, 0x8 ;  /* 0x000000000008781c */ /* 0x002fc80003f0f008 */
[----:B------:R-:W-:-:S04]  /*01e0*/  SEL R2, RZ, 0xffffffff, !P0 ;  /* 0xffffffffff027807 */ /* 0x000fc80004000000 */
[----:B------:R-:W-:Y:S01]  /*01f0*/  ISETP.NE.AND P0, PT, R2, RZ, PT ;  /* 0x000000ff0200720c */ /* 0x000fe20003f05270 */
[----:B------:R-:W-:-:S12]  /*0200*/  IMAD.U32 R2, RZ, RZ, UR5 ;  /* 0x00000005ff027e24 */ /* 0x000fd8000f8e00ff */
[----:B------:R-:W-:Y:S05]  /*0210*/  @!P0 BRA `(.L_x_4) ;  /* 0xfffffffc00dc8947 */ /* 0x000fea000383ffff */
.L_x_3:
[C---:B------:R-:W-:Y:S01]  /*0220*/  VIADD R4, R2.reuse, 0x10 ;  /* 0x0000001002047836 */ /* 0x040fe20000000000 */
[----:B------:R-:W-:Y:S01]  /*0230*/  UMOV UR5, 0x50 ;  /* 0x0000005000057882 */ /* 0x000fe20000000000 */
[----:B------:R-:W-:Y:S01]  /*0240*/  SHF.L.U32 R3, R3, R2, RZ ;  /* 0x0000000203037219 */ /* 0x000fe200000006ff */
[----:B------:R-:W-:Y:S01]  /*0250*/  ULEA UR5, UR6, UR5, 0x18 ;  /* 0x0000000506057291 */ /* 0x000fe2000f8ec0ff */
[----:B------:R-:W-:Y:S01]  /*0260*/  IMAD.SHL.U32 R2, R2, 0x20, RZ ;  /* 0x0000002002027824 */ /* 0x000fe200078e00ff */
[----:B------:R-:W-:-:S04]  /*0270*/  SHF.L.U32 R4, R5, R4, RZ ;  /* 0x0000000405047219 */ /* 0x000fc800000006ff */
[----:B------:R-:W-:-:S05]  /*0280*/  LOP3.LUT R3, R4, R3, RZ, 0xfc, !PT ;  /* 0x0000000304037212 */ /* 0x000fca00078efcff */
[----:B------:R1:W-:Y:S04]  /*0290*/  ATOMS.OR RZ, [UR5], R3 ;  /* 0x00000003ffff798c */ /* 0x0003e8000b000005 */
[----:B------:R1:W-:Y:S01]  /*02a0*/  STS [UR4], R2 ;  /* 0x00000002ff007988 */ /* 0x0003e20008000804 */
[----:B------:R-:W-:Y:S05]  /*02b0*/  BRA `(.L_x_2) ;  /* 0x0000000000107947 */ /* 0x000fea0003800000 */
.L_x_1:
[----:B------:R-:W-:-:S05]  /*02c0*/  IMAD.MOV.U32 R2, RZ, RZ, -0x1 ;  /* 0xffffffffff027424 */ /* 0x000fca00078e00ff */
[----:B------:R1:W-:Y:S02]  /*02d0*/  STS [UR4], R2 ;  /* 0x00000002ff007988 */ /* 0x0003e40008000804 */
[----:B-1----:R-:W-:-:S07]  /*02e0*/  MOV R2, 0x300 ;  /* 0x0000030000027802 */ /* 0x002fce0000000f00 */
[----:B0-----:R-:W-:Y:S05]  /*02f0*/  CALL.REL.NOINC `($__internal_1_$__cuda_sm10x_tcgen05_guardrail_trap_phase_invalid_during_alloc) ;  /* 0x0000009400907944 */ /* 0x001fea0003c00000 */
.L_x_2:
[----:B------:R-:W-:Y:S05]  /*0300*/  WARPSYNC.ALL ;  /* 0x0000000000007948 */ /* 0x000fea0003800000 */
[----:B------:R-:W-:Y:S01]  /*0310*/  NOP ;  /* 0x0000000000007918 */ /* 0x000fe20000000000 */
.L_x_0:
[----:B------:R-:W2:Y:S01]  /*0320*/  S2R R109, SR_CTAID.X ;  /* 0x00000000006d7919 */ /* 0x000ea20000002500 */
[----:B------:R-:W3:Y:S01]  /*0330*/  S2UR UR6, SR_CgaCtaId ;  /* 0x00000000000679c3 */ /* 0x000ee20000008800 */
[----:B------:R-:W4:Y:S01]  /*0340*/  LDCU.64 UR4, c[0x0][0x3b0] ;  /* 0x00007600ff0477ac */ /* 0x000f220008000a00 */
[----:B-1----:R-:W-:Y:S01]  /*0350*/  SHF.R.U32.HI R3, RZ, 0x7, R0 ;  /* 0x00000007ff037819 */ /* 0x002fe20000011600 */
[----:B------:R-:W-:-:S03]  /*0360*/  UMOV UR10, 0x400 ;  /* 0x00000400000a7882 */ /* 0x000fc60000000000 */
[----:B------:R-:W-:Y:S01]  /*0370*/  SGXT.U32 R3, R3, 0x1 ;  /* 0x000000010303781a */ /* 0x000fe20000000000 */
[----:B------:R-:W1:Y:S01]  /*0380*/  LDCU.64 UR20, c[0x0][0x358] ;  /* 0x00006b00ff1477ac */ /* 0x000e620008000a00 */
[----:B------:R-:W4:Y:S08]  /*0390*/  S2UR UR9, SR_CTAID.Y ;  /* 0x00000000000979c3 */ /* 0x000f300000002600 */
[----:B------:R-:W0:Y:S08]  /*03a0*/  LDC R38, c[0x0][0x3b8] ;  /* 0x0000ee00ff267b82 */ /* 0x000e300000000800 */
[----:B------:R-:W1:Y:S01]  /*03b0*/  LDC.64 R20, c[0x0][0x380] ;  /* 0x0000e000ff147b82 */ /* 0x000e620000000a00 */
[----:B---3--:R-:W-:-:S07]  /*03c0*/  ULEA UR10, UR6, UR10, 0x18 ;  /* 0x0000000a060a7291 */ /* 0x008fce000f8ec0ff */
[----:B------:R-:W-:Y:S01]  /*03d0*/  BAR.SYNC.DEFER_BLOCKING 0x0 ;  /* 0x0000000000007b1d */ /* 0x000fe20000010000 */
[----:B--2---:R-:W-:Y:S01]  /*03e0*/  IMAD.SHL.U32 R109, R109, 0x80, RZ ;  /* 0x000000806d6d7824 */ /* 0x004fe200078e00ff */
[----:B----4-:R-:W-:-:S06]  /*03f0*/  UIMAD UR4, UR9, UR4, URZ ;  /* 0x00000004090472a4 */ /* 0x010fcc000f8e02ff */
[----:B------:R-:W2:Y:S01]  /*0400*/  LDC.64 R150, c[0x0][0x3c0] ;  /* 0x0000f000ff967b82 */ /* 0x000ea20000000a00 */
[----:B------:R-:W-:Y:S01]  /*0410*/  LOP3.LUT R2, R109, 0x7f, R0, 0xf8, !PT ;  /* 0x0000007f6d027812 */ /* 0x000fe200078ef800 */
[----:B0-----:R-:W-:-:S06]  /*0420*/  IMAD R7, R3, R38, RZ ;  /* 0x0000002603077224 */ /* 0x001fcc00078e02ff */
[----:B------:R-:W0:Y:S01]  /*0430*/  LDC.64 R46, c[0x0][0x388] ;  /* 0x0000e200ff2e7b82 */ /* 0x000e220000000a00 */
[----:B------:R-:W-:Y:S01]  /*0440*/  IMAD R5, R2, UR5, RZ ;  /* 0x0000000502057c24 */ /* 0x000fe2000f8e02ff */
[----:B------:R-:W-:Y:S01]  /*0450*/  USHF.R.S32.HI UR5, URZ, 0x1f, UR4 ;  /* 0x0000001fff057899 */ /* 0x000fe20008011404 */
[----:B------:R-:W-:-:S03]  /*0460*/  IMAD R9, R38, 0x2, R7 ;  /* 0x0000000226097824 */ /* 0x000fc600078e0207 */
[----:B------:R-:W-:Y:S01]  /*0470*/  SHF.R.S32.HI R4, RZ, 0x1f, R5 ;  /* 0x0000001fff047819 */ /* 0x000fe20000011405 */
[C---:B------:R-:W-:Y:S01]  /*0480*/  IMAD R10, R38.reuse, 0x2, R9 ;  /* 0x00000002260a7824 */ /* 0x040fe200078e0209 */
[----:B-1----:R-:W-:Y:S01]  /*0490*/  IADD3 R20, P0, P1, R5, UR4, R20 ;  /* 0x0000000405147c10 */ /* 0x002fe2000f91e014 */
[----:B------:R-:W1:Y:S01]  /*04a0*/  LDS R25, [UR10] ;  /* 0x0000000aff197984 */ /* 0x000e620008000800 */
[----:B------:R-:W3:Y:S01]  /*04b0*/  LDCU UR4, c[0x0][0x3c8] ;  /* 0x00007900ff0477ac */ /* 0x000ee20008000800 */
[----:B------:R-:W-:Y:S01]  /*04c0*/  IMAD R11, R38, 0x2, R10 ;  /* 0x00000002260b7824 */ /* 0x000fe200078e020a */
[----:B------:R-:W-:Y:S01]  /*04d0*/  IADD3.X R42, PT, PT, R4, UR5, R21, P0, P1 ;  /* 0x00000005042a7c10 */ /* 0x000fe200087e2415 */
[----:B------:R-:W-:Y:S01]  /*04e0*/  BAR.SYNC.DEFER_BLOCKING 0x0 ;  /* 0x0000000000007b1d */ /* 0x000fe20000010000 */
[-C--:B------:R-:W-:Y:S02]  /*04f0*/  IADD3 R4, P0, PT, R7, R20.reuse, RZ ;  /* 0x0000001407047210 */ /* 0x080fe40007f1e0ff */
[----:B------:R-:W-:-:S02]  /*0500*/  IADD3 R6, P1, PT, R9, R20, RZ ;  /* 0x0000001409067210 */ /* 0x000fc40007f3e0ff */
[----:B------:R-:W-:Y:S02]  /*0510*/  LEA.HI.X.SX32 R5, R7, R42, 0x1, P0 ;  /* 0x0000002a07057211 */ /* 0x000fe400000f0eff */
[----:B------:R-:W-:Y:S01]  /*0520*/  IADD3 R8, P0, PT, R10, R20, RZ ;  /* 0x000000140a087210 */ /* 0x000fe20007f1e0ff */
[----:B------:R-:W-:Y:S01]  /*0530*/  IMAD R13, R38, 0x2, R11 ;  /* 0x00000002260d7824 */ /* 0x000fe200078e020b */
[-C--:B------:R-:W-:Y:S02]  /*0540*/  LEA.HI.X.SX32 R7, R9, R42.reuse, 0x1, P1 ;  /* 0x0000002a09077211 */ /* 0x080fe400008f0eff */
[----:B------:R-:W-:Y:S02]  /*0550*/  LEA.HI.X.SX32 R9, R10, R42, 0x1, P0 ;  /* 0x0000002a0a097211 */ /* 0x000fe400000f0eff */
[----:B------:R-:W-:Y:S01]  /*0560*/  IADD3 R10, P0, PT, R11, R20, RZ ;  /* 0x000000140b0a7210 */ /* 0x000fe20007f1e0ff */
[----:B------:R-:W-:-:S03]  /*0570*/  IMAD R15, R38, 0x2, R13 ;  /* 0x00000002260f7824 */ /* 0x000fc600078e020d */
[----:B------:R-:W-:Y:S02]  /*0580*/  LEA.HI.X.SX32 R11, R11, R42, 0x1, P0 ;  /* 0x0000002a0b0b7211 */ /* 0x000fe400000f0eff */
[C---:B------:R-:W-:Y:S01]  /*0590*/  IADD3 R12, P0, PT, R13.reuse, R20, RZ ;  /* 0x000000140d0c7210 */ /* 0x040fe20007f1e0ff */
[----:B------:R4:W5:Y:S03]  /*05a0*/  LDG.E.U8 R22, desc[UR20][R4.64] ;  /* 0x0000001404167981 */ /* 0x000966000c1e1100 */
[----:B------:R-:W-:Y:S02]  /*05b0*/  LEA.HI.X.SX32 R13, R13, R42, 0x1, P0 ;  /* 0x0000002a0d0d7211 */ /* 0x000fe400000f0eff */
[C---:B------:R-:W-:Y:S01]  /*05c0*/  IADD3 R14, P0, PT, R15.reuse, R20, RZ ;  /* 0x000000140f0e7210 */ /* 0x040fe20007f1e0ff */
[----:B------:R-:W5:Y:S04]  /*05d0*/  LDG.E.U8 R24, desc[UR20][R8.64] ;  /* 0x0000001408187981 */ /* 0x000f68000c1e1100 */
[----:B------:R0:W5:Y:S01]  /*05e0*/  LDG.E.U8 R26, desc[UR20][R10.64] ;  /* 0x000000140a1a7981 */ /* 0x000162000c1e1100 */
[----:B----4-:R-:W-:Y:S01]  /*05f0*/  IMAD R5, R38, 0x2, R15 ;  /* 0x0000000226057824 */ /* 0x010fe200078e020f */
[----:B------:R-:W-:-:S02]  /*0600*/  LEA.HI.X.SX32 R15, R15, R42, 0x1, P0 ;  /* 0x0000002a0f0f7211 */ /* 0x000fc400000f0eff */
[----:B------:R4:W5:Y:S01]  /*0610*/  LDG.E.U8 R28, desc[UR20][R12.64] ;  /* 0x000000140c1c7981 */ /* 0x000962000c1e1100 */
[C---:B------:R-:W-:Y:S01]  /*0620*/  IMAD R16, R38.reuse, 0x2, R5 ;  /* 0x0000000226107824 */ /* 0x040fe200078e0205 */
[C---:B------:R-:W-:Y:S02]  /*0630*/  IADD3 R4, P0, PT, R5.reuse, R20, RZ ;  /* 0x0000001405047210 */ /* 0x040fe40007f1e0ff */
[----:B------:R1:W5:Y:S01]  /*0640*/  LDG.E.U8 R19, desc[UR20][R6.64] ;  /* 0x0000001406137981 */ /* 0x000362000c1e1100 */
[C---:B------:R-:W-:Y:S01]  /*0650*/  IMAD R17, R38.reuse, 0x2, R16 ;  /* 0x0000000226117824 */ /* 0x040fe200078e0210 */
[----:B------:R-:W-:Y:S02]  /*0660*/  LEA.HI.X.SX32 R5, R5, R42, 0x1, P0 ;  /* 0x0000002a05057211 */ /* 0x000fe400000f0eff */
[----:B------:R1:W5:Y:S01]  /*0670*/  LDG.E.U8 R21, desc[UR20][R14.64] ;  /* 0x000000140e157981 */ /* 0x000362000c1e1100 */
[----:B0-----:R-:W-:Y:S01]  /*0680*/  IMAD R11, R38, 0x2, R17 ;  /* 0x00000002260b7824 */ /* 0x001fe200078e0211 */
[----:B------:R-:W-:-:S02]  /*0690*/  IADD3 R8, P0, PT, R17, R20, RZ ;  /* 0x0000001411087210 */ /* 0x000fc40007f1e0ff */
[----:B------:R0:W5:Y:S01]  /*06a0*/  LDG.E.U8 R30, desc[UR20][R4.64] ;  /* 0x00000014041e7981 */ /* 0x000162000c1e1100 */
[----:B----4-:R-:W-:Y:S01]  /*06b0*/  IMAD R13, R38, 0x2, R11 ;  /* 0x00000002260d7824 */ /* 0x010fe200078e020b */
[----:B------:R-:W-:Y:S02]  /*06c0*/  LEA.HI.X.SX32 R9, R17, R42, 0x1, P0 ;  /* 0x0000002a11097211 */ /* 0x000fe400000f0eff */
[CC--:B------:R-:W-:Y:S02]  /*06d0*/  IADD3 R10, P0, PT, R11.reuse, R20.reuse, RZ ;  /* 0x000000140b0a7210 */ /* 0x0c0fe40007f1e0ff */
[----:B-1----:R-:W-:Y:S01]  /*06e0*/  IADD3 R6, P1, PT, R16, R20, RZ ;  /* 0x0000001410067210 */ /* 0x002fe20007f3e0ff */
[----:B------:R-:W5:Y:S01]  /*06f0*/  LDG.E.U8 R34, desc[UR20][R8.64] ;  /* 0x0000001408227981 */ /* 0x000f62000c1e1100 */
[----:B------:R-:W-:Y:S02]  /*0700*/  LEA.HI.X.SX32 R11, R11, R42, 0x1, P0 ;  /* 0x0000002a0b0b7211 */ /* 0x000fe400000f0eff */
[----:B------:R-:W-:-:S02]  /*0710*/  IADD3 R12, P0, PT, R13, R20, RZ ;  /* 0x000000140d0c7210 */ /* 0x000fc40007f1e0ff */
[-C--:B------:R-:W-:Y:S01]  /*0720*/  LEA.HI.X.SX32 R7, R16, R42.reuse, 0x1, P1 ;  /* 0x0000002a10077211 */ /* 0x080fe200008f0eff */
[C---:B------:R-:W-:Y:S01]  /*0730*/  IMAD R16, R38.reuse, 0x2, R13 ;  /* 0x0000000226107824 */ /* 0x040fe200078e020d */
[----:B------:R-:W-:Y:S01]  /*0740*/  LEA.HI.X.SX32 R13, R13, R42, 0x1, P0 ;  /* 0x0000002a0d0d7211 */ /* 0x000fe200000f0eff */
[----:B------:R-:W5:Y:S02]  /*0750*/  LDG.E.U8 R23, desc[UR20][R10.64] ;  /* 0x000000140a177981 */ /* 0x000f64000c1e1100 */
[----:B------:R-:W-:Y:S01]  /*0760*/  IMAD R17, R38, 0x2, R16 ;  /* 0x0000000226117824 */ /* 0x000fe200078e0210 */
[C---:B------:R-:W-:Y:S01]  /*0770*/  IADD3 R14, P1, PT, R16.reuse, R20, RZ ;  /* 0x00000014100e7210 */ /* 0x040fe20007f3e0ff */
[----:B------:R1:W5:Y:S03]  /*0780*/  LDG.E.U8 R36, desc[UR20][R12.64] ;  /* 0x000000140c247981 */ /* 0x000366000c1e1100 */
[----:B------:R-:W-:Y:S01]  /*0790*/  LEA.HI.X.SX32 R15, R16, R42, 0x1, P1 ;  /* 0x0000002a100f7211 */ /* 0x000fe200008f0eff */
[C---:B------:R-:W-:Y:S01]  /*07a0*/  IMAD R16, R38.reuse, 0x2, R17 ;  /* 0x0000000226107824 */ /* 0x040fe200078e0211 */
[----:B0-----:R-:W-:Y:S01]  /*07b0*/  IADD3 R4, P0, PT, R17, R20, RZ ;  /* 0x0000001411047210 */ /* 0x001fe20007f1e0ff */
[----:B------:R0:W5:Y:S01]  /*07c0*/  LDG.E.U8 R32, desc[UR20][R6.64] ;  /* 0x0000001406207981 */ /* 0x000162000c1e1100 */
[----:B-1----:R-:W-:Y:S01]  /*07d0*/  SHF.R.U32.HI R12, RZ, 0x5, R0 ;  /* 0x00000005ff0c7819 */ /* 0x002fe20000011600 */
[----:B------:R-:W-:-:S03]  /*07e0*/  IMAD R18, R38, 0x2, R16 ;  /* 0x0000000226127824 */ /* 0x000fc600078e0210 */
[----:B------:R-:W-:Y:S02]  /*07f0*/  SGXT.U32 R12, R12, 0x3 ;  /* 0x000000030c0c781a */ /* 0x000fe40000000000 */
[----:B------:R-:W-:Y:S01]  /*0800*/  LEA.HI.X.SX32 R5, R17, R42, 0x1, P0 ;  /* 0x0000002a11057211 */ /* 0x000fe200000f0eff */
[----:B------:R-:W-:Y:S01]  /*0810*/  IMAD R17, R38, 0x2, R18 ;  /* 0x0000000226117824 */ /* 0x000fe200078e0212 */
[-C--:B0-----:R-:W-:Y:S01]  /*0820*/  IADD3 R6, P0, PT, R16, R20.reuse, RZ ;  /* 0x0000001410067210 */ /* 0x081fe20007f1e0ff */
[----:B--2---:R-:W-:Y:S01]  /*0830*/  IMAD R12, R12, R151, RZ ;  /* 0x000000970c0c7224 */ /* 0x004fe200078e02ff */
[----:B------:R-:W-:Y:S01]  /*0840*/  IADD3 R8, P1, PT, R18, R20, RZ ;  /* 0x0000001412087210 */ /* 0x000fe20007f3e0ff */
[----:B------:R0:W5:Y:S01]  /*0850*/  LDG.E.U8 R38, desc[UR20][R14.64] ;  /* 0x000000140e267981 */ /* 0x000162000c1e1100 */
[----:B------:R-:W-:Y:S02]  /*0860*/  LEA.HI.X.SX32 R7, R16, R42, 0x1, P0 ;  /* 0x0000002a10077211 */ /* 0x000fe400000f0eff */
[----:B------:R-:W-:Y:S01]  /*0870*/  IADD3 R10, P0, PT, R17, R20, RZ ;  /* 0x00000014110a7210 */ /* 0x000fe20007f1e0ff */
[----:B------:R1:W5:Y:S01]  /*0880*/  LDG.E.U8 R40, desc[UR20][R4.64] ;  /* 0x0000001404287981 */ /* 0x000362000c1e1100 */
[-C--:B------:R-:W-:Y:S01]  /*0890*/  LEA.HI.X.SX32 R9, R18, R42.reuse, 0x1, P1 ;  /* 0x0000002a12097211 */ /* 0x080fe200008f0eff */
[----:B0-----:R-:W-:Y:S01]  /*08a0*/  IMAD R14, R151, 0x8, R12 ;  /* 0x00000008970e7824 */ /* 0x001fe200078e020c */
[----:B------:R-:W-:Y:S01]  /*08b0*/  LEA.HI.X.SX32 R11, R17, R42, 0x1, P0 ;  /* 0x0000002a110b7211 */ /* 0x000fe200000f0eff */
[----:B------:R-:W5:Y:S02]  /*08c0*/  LDG.E.U8 R7, desc[UR20][R6.64] ;  /* 0x0000001406077981 */ /* 0x000f64000c1e1100 */
[----:B------:R-:W-:Y:S01]  /*08d0*/  IMAD R16, R151, 0x8, R14 ;  /* 0x0000000897107824 */ /* 0x000fe200078e020e */
[----:B-1----:R-:W-:Y:S01]  /*08e0*/  LOP3.LUT R4, R0, 0x1f, RZ, 0xc0, !PT ;  /* 0x0000001f00047812 */ /* 0x002fe200078ec0ff */
[----:B------:R0:W5:Y:S01]  /*08f0*/  LDG.E.U8 R42, desc[UR20][R8.64] ;  /* 0x00000014082a7981 */ /* 0x000162000c1e1100 */
[----:B------:R-:W-:-:S03]  /*0900*/  IMAD R5, R150, UR9, RZ ;  /* 0x0000000996057c24 */ /* 0x000fc6000f8e02ff */
[----:B------:R1:W5:Y:S01]  /*0910*/  LDG.E.U8 R44, desc[UR20][R10.64] ;  /* 0x000000140a2c7981 */ /* 0x000362000c1e1100 */
[C---:B0-----:R-:W-:Y:S01]  /*0920*/  IMAD R8, R151.reuse, 0x8, R16 ;  /* 0x0000000897087824 */ /* 0x041fe200078e0210 */
[----:B------:R-:W-:Y:S01]  /*0930*/  SHF.R.S32.HI R9, RZ, 0x7, R0 ;  /* 0x00000007ff097819 */ /* 0x000fe20000011400 */
[----:B---3--:R-:W-:Y:S02]  /*0940*/  IMAD R6, R4, UR4, RZ ;  /* 0x0000000404067c24 */ /* 0x008fe4000f8e02ff */
[----:B-1----:R-:W-:Y:S01]  /*0950*/  IMAD R10, R151, 0x8, R8 ;  /* 0x00000008970a7824 */ /* 0x002fe200078e0208 */
[----:B------:R-:W-:-:S03]  /*0960*/  SGXT R4, R9, 0x1 ;  /* 0x000000010904781a */ /* 0x000fc60000000200 */
[C---:B------:R-:W-:Y:S01]  /*0970*/  IMAD R18, R151.reuse, 0x8, R10 ;  /* 0x0000000897127824 */ /* 0x040fe200078e020a */
[--C-:B------:R-:W-:Y:S02]  /*0980*/  IADD3 R101, P0, P1, R6, R46, R5.reuse ;  /* 0x0000002e06657210 */ /* 0x100fe4000791e005 */
[----:B------:R-:W-:Y:S02]  /*0990*/  SHF.R.S32.HI R9, RZ, 0x1f, R6 ;  /* 0x0000001fff097819 */ /* 0x000fe40000011406 */
[----:B------:R-:W-:Y:S02]  /*09a0*/  SHF.R.S32.HI R6, RZ, 0x1f, R5 ;  /* 0x0000001fff067819 */ /* 0x000fe40000011405 */
[----:B------:R-:W-:Y:S01]  /*09b0*/  LOP3.LUT R107, R4, 0x90, RZ, 0xc0, !PT ;  /* 0x00000090046b7812 */ /* 0x000fe200078ec0ff */
[----:B------:R-:W-:Y:S01]  /*09c0*/  IMAD R4, R151, 0x8, R18 ;  /* 0x0000000897047824 */ /* 0x000fe200078e0212 */
[----:B------:R-:W-:-:S03]  /*09d0*/  IADD3.X R9, PT, PT, R9, R47, R6, P0, P1 ;  /* 0x0000002f09097210 */ /* 0x000fc600007e2406 */
[----:B------:R-:W-:Y:S01]  /*09e0*/  IMAD R6, R151, 0x8, R4 ;  /* 0x0000000897067824 */ /* 0x000fe200078e0204 */
[----:B------:R-:W-:-:S03]  /*09f0*/  IADD3 R70, P0, PT, R12, R101, RZ ;  /* 0x000000650c467210 */ /* 0x000fc60007f1e0ff */
[C---:B------:R-:W-:Y:S01]  /*0a00*/  IMAD R20, R151.reuse, 0x8, R6 ;  /* 0x0000000897147824 */ /* 0x040fe200078e0206 */
[----:B------:R-:W-:Y:S02]  /*0a10*/  IADD3 R72, P1, PT, R14, R101, RZ ;  /* 0x000000650e487210 */ /* 0x000fe40007f3e0ff */
[-C--:B------:R-:W-:Y:S01]  /*0a20*/  LEA.HI.X.SX32 R71, R12, R9.reuse, 0x1, P0 ;  /* 0x000000090c477211 */ /* 0x080fe200000f0eff */
[C---:B------:R-:W-:Y:S01]  /*0a30*/  IMAD R12, R151.reuse, 0x8, R20 ;  /* 0x00000008970c7824 */ /* 0x040fe200078e0214 */
[----:B------:R-:W-:Y:S02]  /*0a40*/  LEA.HI.X.SX32 R73, R14, R9, 0x1, P1 ;  /* 0x000000090e497211 */ /* 0x000fe400008f0eff */
[-C--:B------:R-:W-:Y:S01]  /*0a50*/  IADD3 R76, P0, PT, R8, R101.reuse, RZ ;  /* 0x00000065084c7210 */ /* 0x080fe20007f1e0ff */
[C---:B------:R-:W-:Y:S01]  /*0a60*/  IMAD R14, R151.reuse, 0x8, R12 ;  /* 0x00000008970e7824 */ /* 0x040fe200078e020c */
[----:B------:R-:W-:Y:S02]  /*0a70*/  IADD3 R78, P1, PT, R10, R101, RZ ;  /* 0x000000650a4e7210 */ /* 0x000fe40007f3e0ff */
[----:B------:R-:W-:Y:S01]  /*0a80*/  LEA.HI.X.SX32 R77, R8, R9, 0x1, P0 ;  /* 0x00000009084d7211 */ /* 0x000fe200000f0eff */
[----:B------:R-:W-:Y:S01]  /*0a90*/  IMAD R8, R151, 0x8, R14 ;  /* 0x0000000897087824 */ /* 0x000fe200078e020e */
[----:B------:R-:W-:-:S02]  /*0aa0*/  IADD3 R74, P2, PT, R16, R101, RZ ;  /* 0x00000065104a7210 */ /* 0x000fc40007f5e0ff */
[----:B------:R-:W-:Y:S01]  /*0ab0*/  LEA.HI.X.SX32 R79, R10, R9, 0x1, P1 ;  /* 0x000000090a4f7211 */ /* 0x000fe200008f0eff */
[C---:B------:R-:W-:Y:S01]  /*0ac0*/  IMAD R10, R151.reuse, 0x8, R8 ;  /* 0x00000008970a7824 */ /* 0x040fe200078e0208 */
[----:B------:R-:W-:Y:S02]  /*0ad0*/  IADD3 R82, P0, PT, R4, R101, RZ ;  /* 0x0000006504527210 */ /* 0x000fe40007f1e0ff */
[----:B------:R-:W-:Y:S02]  /*0ae0*/  LEA.HI.X.SX32 R75, R16, R9, 0x1, P2 ;  /* 0x00000009104b7211 */ /* 0x000fe400010f0eff */
[-C--:B------:R-:W-:Y:S02]  /*0af0*/  IADD3 R80, P2, PT, R18, R101.reuse, RZ ;  /* 0x0000006512507210 */ /* 0x080fe40007f5e0ff */
[----:B------:R-:W-:Y:S02]  /*0b00*/  IADD3 R84, P1, PT, R6, R101, RZ ;  /* 0x0000006506547210 */ /* 0x000fe40007f3e0ff */
[-C--:B------:R-:W-:Y:S01]  /*0b10*/  LEA.HI.X.SX32 R83, R4, R9.reuse, 0x1, P0 ;  /* 0x0000000904537211 */ /* 0x080fe200000f0eff */
[----:B------:R-:W-:Y:S01]  /*0b20*/  IMAD R4, R151, 0x8, R10 ;  /* 0x0000000897047824 */ /* 0x000fe200078e020a */
[----:B------:R-:W-:-:S02]  /*0b30*/  LEA.HI.X.SX32 R81, R18, R9, 0x1, P2 ;  /* 0x0000000912517211 */ /* 0x000fc400010f0eff */
[----:B------:R-:W-:Y:S02]  /*0b40*/  IADD3 R86, P2, PT, R20, R101, RZ ;  /* 0x0000006514567210 */ /* 0x000fe40007f5e0ff */
[-C--:B------:R-:W-:Y:S01]  /*0b50*/  LEA.HI.X.SX32 R85, R6, R9.reuse, 0x1, P1 ;  /* 0x0000000906557211 */ /* 0x080fe200008f0eff */
[C---:B------:R-:W-:Y:S01]  /*0b60*/  IMAD R6, R151.reuse, 0x8, R4 ;  /* 0x0000000897067824 */ /* 0x040fe200078e0204 */
[----:B------:R-:W-:Y:S02]  /*0b70*/  LEA.HI.X.SX32 R87, R20, R9, 0x1, P2 ;  /* 0x0000000914577211 */ /* 0x000fe400010f0eff */
[-C--:B------:R-:W-:Y:S01]  /*0b80*/  IADD3 R88, P0, PT, R12, R101.reuse, RZ ;  /* 0x000000650c587210 */ /* 0x080fe20007f1e0ff */
[----:B------:R-:W-:Y:S01]  /*0b90*/  IMAD R5, R151, 0x8, R6 ;  /* 0x0000000897057824 */ /* 0x000fe200078e0206 */
[-C--:B------:R-:W-:Y:S02]  /*0ba0*/  IADD3 R90, P1, PT, R14, R101.reuse, RZ ;  /* 0x000000650e5a7210 */ /* 0x080fe40007f3e0ff */
[----:B------:R-:W-:-:S02]  /*0bb0*/  IADD3 R92, P2, PT, R8, R101, RZ ;  /* 0x00000065085c7210 */ /* 0x000fc40007f5e0ff */
[--C-:B------:R-:W-:Y:S02]  /*0bc0*/  SHF.R.U32.HI R11, RZ, 0x5, R0.reuse ;  /* 0x00000005ff0b7819 */ /* 0x100fe40000011600 */
[-C--:B------:R-:W-:Y:S02]  /*0bd0*/  LEA.HI.X.SX32 R89, R12, R9.reuse, 0x1, P0 ;  /* 0x000000090c597211 */ /* 0x080fe400000f0eff */
[-C--:B------:R-:W-:Y:S02]  /*0be0*/  LEA.HI.X.SX32 R91, R14, R9.reuse, 0x1, P1 ;  /* 0x000000090e5b7211 */ /* 0x080fe400008f0eff */
[----:B------:R-:W-:Y:S02]  /*0bf0*/  LEA.HI.X.SX32 R93, R8, R9, 0x1, P2 ;  /* 0x00000009085d7211 */ /* 0x000fe400010f0eff */
[----:B------:R-:W-:Y:S02]  /*0c00*/  LOP3.LUT R107, R107, 0x7f, R0, 0x78, !PT ;  /* 0x0000007f6b6b7812 */ /* 0x000fe400078e7800 */
[----:B------:R-:W-:-:S02]  /*0c10*/  IADD3 R94, P0, PT, R10, R101, RZ ;  /* 0x000000650a5e7210 */ /* 0x000fc40007f1e0ff */
[-C--:B------:R-:W-:Y:S02]  /*0c20*/  IADD3 R96, P1, PT, R4, R101.reuse, RZ ;  /* 0x0000006504607210 */ /* 0x080fe40007f3e0ff */
[-C--:B------:R-:W-:Y:S02]  /*0c30*/  IADD3 R98, P2, PT, R6, R101.reuse, RZ ;  /* 0x0000006506627210 */ /* 0x080fe40007f5e0ff */
[----:B------:R-:W-:Y:S02]  /*0c40*/  IADD3 R100, P3, PT, R5, R101, RZ ;  /* 0x0000006505647210 */ /* 0x000fe40007f7e0ff */
[----:B------:R-:W-:Y:S02]  /*0c50*/  R2UR UR16, R11 ;  /* 0x000000000b1072ca */ /* 0x000fe400000e0000 */
[----:B------:R-:W-:Y:S02]  /*0c60*/  R2UR UR8, R25 ;  /* 0x00000000190872ca */ /* 0x000fe400000e0000 */
[----:B------:R-:W-:-:S02]  /*0c70*/  LEA.HI.X.SX32 R95, R10, R9, 0x1, P0 ;  /* 0x000000090a5f7211 */ /* 0x000fc400000f0eff */
[-C--:B------:R-:W-:Y:S02]  /*0c80*/  LEA.HI.X.SX32 R97, R4, R9.reuse, 0x1, P1 ;  /* 0x0000000904617211 */ /* 0x080fe400008f0eff */
[-C--:B------:R-:W-:Y:S02]  /*0c90*/  LEA.HI.X.SX32 R99, R6, R9.reuse, 0x1, P2 ;  /* 0x0000000906637211 */ /* 0x080fe400010f0eff */
[----:B------:R-:W-:Y:S02]  /*0ca0*/  LEA.HI.X.SX32 R101, R5, R9, 0x1, P3 ;  /* 0x0000000905657211 */ /* 0x000fe400018f0eff */
[----:B------:R-:W-:Y:S01]  /*0cb0*/  LOP3.LUT R106, R107, 0x20, RZ, 0x3c, !PT ;  /* 0x000000206b6a7812 */ /* 0x000fe200078e3cff */
[----:B------:R-:W-:Y:S06]  /*0cc0*/  @P5 BRA `(.L_x_5) ;  /* 0x0000000000185947 */ /* 0x000fec0003800000 */
[----:B------:R-:W-:Y:S01]  /*0cd0*/  ELECT P0, URZ, PT ;  /* 0x0000000000ff782f */ /* 0x000fe20003800000 */
[----:B------:R-:W-:Y:S01]  /*0ce0*/  IMAD.MOV.U32 R4, RZ, RZ, 0x1 ;  /* 0x00000001ff047424 */ /* 0x000fe200078e00ff */
[----:B------:R-:W-:Y:S01]  /*0cf0*/  UMOV UR4, 0x40 ;  /* 0x0000004000047882 */ /* 0x000fe20000000000 */
[----:B------:R-:W-:Y:S01]  /*0d00*/  UVIRTCOUNT.DEALLOC.SMPOOL 0x80 ;  /* 0x000000800000784c */ /* 0x000fe20000000000 */
[----:B------:R-:W-:-:S09]  /*0d10*/  ULEA UR4, UR6, UR4, 0x18 ;  /* 0x0000000406047291 */ /* 0x000fd2000f8ec0ff */
[----:B------:R0:W-:Y:S03]  /*0d20*/  @P0 STS.U8 [UR4], R4 ;  /* 0x00000004ff000988 */ /* 0x0001e60008000004 */
.L_x_5:
[----:B------:R-:W-:Y:S01]  /*0d30*/  USHF.L.U32 UR4, UR16, 0x15, URZ ;  /* 0x0000001510047899 */ /* 0x000fe200080006ff */
[C---:B------:R-:W-:Y:S01]  /*0d40*/  LOP3.LUT R105, R107.reuse, 0x40, RZ, 0x3c, !PT ;  /* 0x000000406b697812 */ /* 0x040fe200078e3cff */
[----:B------:R-:W-:Y:S01]  /*0d50*/  USHF.L.U32 UR5, UR16, 0x2, URZ ;  /* 0x0000000210057899 */ /* 0x000fe200080006ff */
[----:B------:R-:W-:Y:S01]  /*0d60*/  LOP3.LUT R103, R107, 0x60, RZ, 0x3c, !PT ;  /* 0x000000606b677812 */ /* 0x000fe200078e3cff */
[----:B------:R-:W-:Y:S01]  /*0d70*/  ULOP3.LUT UR6, UR4, 0x600000, URZ, 0xc0, !UPT ;  /* 0x0060000004067892 */ /* 0x000fe2000f8ec0ff */
[----:B------:R-:W-:Y:S01]  /*0d80*/  LOP3.LUT P6, RZ, R0, 0xff, RZ, 0xc0, !PT ;  /* 0x000000ff00ff7812 */ /* 0x000fe200078cc0ff */
[----:B------:R-:W-:Y:S01]  /*0d90*/  ULOP3.LUT UR12, UR5, 0x10, URZ, 0xc0, !UPT ;  /* 0x00000010050c7892 */ /* 0x000fe2000f8ec0ff */
[----:B-----5:R1:W-:Y:S01]  /*0da0*/  STS.U8 [R107+UR10+0x4000], R22 ;  /* 0x004000166b007988 */ /* 0x0203e2000800000a */
[----:B------:R-:W-:Y:S01]  /*0db0*/  UMOV UR7, 0x1 ;  /* 0x0000000100077882 */ /* 0x000fe20000000000 */
[----:B------:R-:W-:Y:S01]  /*0dc0*/  UIADD3 UR11, UPT, UPT, UR10, 0x8000, URZ ;  /* 0x000080000a0b7890 */ /* 0x000fe2000fffe0ff */
[----:B------:R-:W-:Y:S01]  /*0dd0*/  VIADD R104, R109, 0x80 ;  /* 0x000000806d687836 */ /* 0x000fe20000000000 */
[----:B------:R-:W-:Y:S01]  /*0de0*/  UIADD3 UR28, UPT, UPT, UR12, UR6, UR8 ;  /* 0x000000060c1c7290 */ /* 0x000fe2000fffe008 */
[----:B------:R-:W-:Y:S01]  /*0df0*/  STS.U8 [R107+UR10+0x4400], R28 ;  /* 0x0044001c6b007988 */ /* 0x000fe2000800000a */
[----:B0-----:R-:W-:-:S02]  /*0e00*/  PRMT R4, RZ, 0x7610, R4 ;  /* 0x00007610ff047816 */ /* 0x001fc40000000004 */
[----:B------:R-:W-:Y:S01]  /*0e10*/  ISETP.GT.AND P0, PT, R104, RZ, PT ;  /* 0x000000ff6800720c */ /* 0x000fe20003f04270 */
[----:B------:R-:W-:Y:S01]  /*0e20*/  STS.U8 [R107+UR10+0x4800], R34 ;  /* 0x004800226b007988 */ /* 0x000fe2000800000a */
[----:B------:R-:W-:Y:S01]  /*0e30*/  PRMT R6, RZ, 0x7610, R6 ;  /* 0x00007610ff067816 */ /* 0x000fe20000000006 */
[----:B------:R-:W-:Y:S01]  /*0e40*/  VOTEU.ALL UP0, P6 ;  /* 0x0000000000ff7886 */ /* 0x000fe20003000000 */
[----:B------:R-:W-:Y:S01]  /*0e50*/  VOTEU.ALL UP1, P6 ;  /* 0x0000000000ff7886 */ /* 0x000fe20003020000 */
[----:B------:R-:W-:Y:S03]  /*0e60*/  STS.U8 [R107+UR10+0x4c00], R40 ;  /* 0x004c00286b007988 */ /* 0x000fe6000800000a */
[----:B------:R-:W-:-:S04]  /*0e70*/  @!UP0 UIADD3 UR4, UPT, UPT, -UR7, 0x100000, URZ ;  /* 0x0010000007048890 */ /* 0x000fc8000fffe1ff */
[----:B------:R-:W-:Y:S02]  /*0e80*/  @!UP0 USHF.L.U32 UR5, UR4, 0xb, URZ ;  /* 0x0000000b04058899 */ /* 0x000fe400080006ff */
[----:B------:R-:W-:Y:S01]  /*0e90*/  @!UP0 USHF.L.U32 UR4, UR4, 0x1, URZ ;  /* 0x0000000104048899 */ /* 0x000fe200080006ff */
[----:B------:R-:W-:Y:S04]  /*0ea0*/  STS.U8 [R106+UR10+0x4100], R19 ;  /* 0x004100136a007988 */ /* 0x000fe8000800000a */
[----:B------:R-:W-:Y:S04]  /*0eb0*/  STS.U8 [R106+UR10+0x4500], R21 ;  /* 0x004500156a007988 */ /* 0x000fe8000800000a */
[----:B------:R-:W-:Y:S04]  /*0ec0*/  STS.U8 [R106+UR10+0x4900], R23 ;  /* 0x004900176a007988 */ /* 0x000fe8000800000a */
[----:B------:R-:W-:Y:S04]  /*0ed0*/  STS.U8 [R106+UR10+0x4d00], R7 ;  /* 0x004d00076a007988 */ /* 0x000fe8000800000a */
[----:B------:R0:W-:Y:S04]  /*0ee0*/  STS.U8 [R105+UR10+0x4200], R24 ;  /* 0x0042001869007988 */ /* 0x0001e8000800000a */
[----:B------:R-:W-:Y:S04]  /*0ef0*/  STS.U8 [R105+UR10+0x4600], R30 ;  /* 0x0046001e69007988 */ /* 0x000fe8000800000a */
[----:B------:R-:W-:Y:S04]  /*0f00*/  STS.U8 [R105+UR10+0x4a00], R36 ;  /* 0x004a002469007988 */ /* 0x000fe8000800000a */
[----:B------:R-:W-:Y:S04]  /*0f10*/  STS.U8 [R105+UR10+0x4e00], R42 ;  /* 0x004e002a69007988 */ /* 0x000fe8000800000a */
[----:B------:R2:W-:Y:S04]  /*0f20*/  STS.U8 [R103+UR10+0x4300], R26 ;  /* 0x0043001a67007988 */ /* 0x0005e8000800000a */
[----:B------:R3:W-:Y:S04]  /*0f30*/  STS.U8 [R103+UR10+0x4700], R32 ;  /* 0x0047002067007988 */ /* 0x0007e8000800000a */
[----:B------:R4:W-:Y:S04]  /*0f40*/  STS.U8 [R103+UR10+0x4b00], R38 ;  /* 0x004b002667007988 */ /* 0x0009e8000800000a */
[----:B------:R4:W-:Y:S01]  /*0f50*/  STS.U8 [R103+UR10+0x4f00], R44 ;  /* 0x004f002c67007988 */ /* 0x0009e2000800000a */
[----:B------:R-:W-:Y:S01]  /*0f60*/  STTM.x16 tmem[UR28], RZ ;  /* 0x000000ff000079ed */ /* 0x000fe2000824001c */
[----:B------:R-:W0:Y:S02]  /*0f70*/  FENCE.VIEW.ASYNC.T ;  /* 0x00000000000073c6 */ /* 0x000e240000000200 */
[----:B0-----:R-:W-:Y:S01]  /*0f80*/  BAR.SYNC.DEFER_BLOCKING 0x0 ;  /* 0x0000000000007b1d */ /* 0x001fe20000010000 */
[----:B------:R-:W-:-:S02]  /*0f90*/  PRMT R8, RZ, 0x7610, R8 ;  /* 0x00007610ff087816 */ /* 0x000fc40000000008 */
[----:B------:R-:W-:Y:S02]  /*0fa0*/  PRMT R10, RZ, 0x7610, R10 ;  /* 0x00007610ff0a7816 */ /* 0x000fe4000000000a */
[----:B------:R-:W-:Y:S01]  /*0fb0*/  PRMT R12, RZ, 0x7610, R12 ;  /* 0x00007610ff0c7816 */ /* 0x000fe2000000000c */
[----:B------:R-:W0:Y:S02]  /*0fc0*/  FENCE.VIEW.ASYNC.S ;  /* 0x00000000000073c6 */ /* 0x000e240000000000 */
[----:B0-----:R0:W0:Y:S02]  /*0fd0*/  @!UP1 SYNCS.EXCH.64 URZ, [UR11], UR4 ;  /* 0x000000040bff95b2 */ /* 0x0010240008000100 */
[----:B0-----:R-:W-:Y:S01]  /*0fe0*/  BAR.SYNC.DEFER_BLOCKING 0x0 ;  /* 0x0000000000007b1d */ /* 0x001fe20000010000 */
[----:B------:R-:W-:Y:S02]  /*0ff0*/  PRMT R14, RZ, 0x7610, R14 ;  /* 0x00007610ff0e7816 */ /* 0x000fe4000000000e */
[----:B------:R-:W-:-:S02]  /*1000*/  PRMT R16, RZ, 0x7610, R16 ;  /* 0x00007610ff107816 */ /* 0x000fc40000000010 */
[----:B------:R-:W-:Y:S02]  /*1010*/  PRMT R18, RZ, 0x7610, R18 ;  /* 0x00007610ff127816 */ /* 0x000fe40000000012 */
[----:B------:R-:W-:Y:S02]  /*1020*/  PRMT R20, RZ, 0x7610, R20 ;  /* 0x00007610ff147816 */ /* 0x000fe40000000014 */
[----:B-1----:R-:W-:Y:S02]  /*1030*/  PRMT R22, RZ, 0x7610, R22 ;  /* 0x00007610ff167816 */ /* 0x002fe40000000016 */
[----:B------:R-:W-:Y:S02]  /*1040*/  PRMT R24, RZ, 0x7610, R24 ;  /* 0x00007610ff187816 */ /* 0x000fe40000000018 */
[----:B--2---:R-:W-:Y:S02]  /*1050*/  PRMT R26, RZ, 0x7610, R26 ;  /* 0x00007610ff1a7816 */ /* 0x004fe4000000001a */
[----:B------:R-:W-:-:S02]  /*1060*/  PRMT R28, RZ, 0x7610, R28 ;  /* 0x00007610ff1c7816 */ /* 0x000fc4000000001c */
[----:B------:R-:W-:Y:S02]  /*1070*/  PRMT R30, RZ, 0x7610, R30 ;  /* 0x00007610ff1e7816 */ /* 0x000fe4000000001e */
[----:B---3--:R-:W-:Y:S02]  /*1080*/  PRMT R32, RZ, 0x7610, R32 ;  /* 0x00007610ff207816 */ /* 0x008fe40000000020 */
[----:B------:R-:W-:Y:S01]  /*1090*/  PRMT R34, RZ, 0x7610, R34 ;  /* 0x00007610ff227816 */ /* 0x000fe20000000022 */
[----:B------:R-:W2:Y:S04]  /*10a0*/  @P0 LDG.E.U8 R4, desc[UR20][R70.64] ;  /* 0x0000001446040981 */ /* 0x000ea8000c1e1100 */
[----:B------:R-:W3:Y:S04]  /*10b0*/  @P0 LDG.E.U8 R6, desc[UR20][R72.64] ;  /* 0x0000001448060981 */ /* 0x000ee8000c1e1100 */
[----:B------:R-:W4:Y:S04]  /*10c0*/  @P0 LDG.E.U8 R8, desc[UR20][R74.64] ;  /* 0x000000144a080981 */ /* 0x000f28000c1e1100 */
        /* <DEDUP_REMOVED lines=12> */
[----:B------:R-:W4:Y:S01]  /*1190*/  @P0 LDG.E.U8 R34, desc[UR20][R100.64] ;  /* 0x0000001464220981 */ /* 0x000f22000c1e1100 */
[----:B------:R-:W-:-:S04]  /*11a0*/  @!UP0 UIADD3 UR4, UPT, UPT, -UR7, 0x100000, URZ ;  /* 0x0010000007048890 */ /* 0x000fc8000fffe1ff */
[----:B------:R-:W-:Y:S02]  /*11b0*/  @!UP0 USHF.L.U32 UR5, UR4, 0xb, URZ ;  /* 0x0000000b04058899 */ /* 0x000fe400080006ff */
[----:B------:R-:W-:Y:S01]  /*11c0*/  @!UP0 USHF.L.U32 UR4, UR4, 0x1, URZ ;  /* 0x0000000104048899 */ /* 0x000fe200080006ff */
[----:B------:R-:W-:Y:S01]  /*11d0*/  VOTEU.ALL UP1, P6 ;  /* 0x0000000000ff7886 */ /* 0x000fe20003020000 */
[----:B------:R-:W-:Y:S01]  /*11e0*/  ISETP.EQ.U32.AND P1, PT, RZ, UR16, P0 ;  /* 0x00000010ff007c0c */ /* 0x000fe20008722070 */
[----:B------:R-:W-:Y:S02]  /*11f0*/  UIADD3 UR29, UPT, UPT, UR8, 0x20, URZ ;  /* 0x00000020081d7890 */ /* 0x000fe4000fffe0ff */
[----:B------:R-:W-:Y:S02]  /*1200*/  UIADD3 UR13, UPT, UPT, UR10, 0x6000, URZ ;  /* 0x000060000a0d7890 */ /* 0x000fe4000fffe0ff */
[----:B------:R-:W-:-:S04]  /*1210*/  UIADD3 UR6, UPT, UPT, UR6, UR29, URZ ;  /* 0x0000001d06067290 */ /* 0x000fc8000fffe0ff */
[----:B------:R-:W-:Y:S01]  /*1220*/  ULEA UR12, UR12, UR6, 0x10 ;  /* 0x000000060c0c7291 */ /* 0x000fe2000f8e80ff */
[----:B------:R0:W1:Y:S01]  /*1230*/  @!UP1 SYNCS.EXCH.64 URZ, [UR10+0x8008], UR4 ;  /* 0x008008040aff95b2 */ /* 0x0000620008000100 */
[----:B------:R-:W-:Y:S01]  /*1240*/  VOTEU.ALL UP1, P6 ;  /* 0x0000000000ff7886 */ /* 0x000fe20003020000 */
[----:B0-----:R-:W-:-:S04]  /*1250*/  @!UP0 UIADD3 UR4, UPT, UPT, -UR7, 0x100000, URZ ;  /* 0x0010000007048890 */ /* 0x001fc8000fffe1ff */
[----:B------:R-:W-:Y:S02]  /*1260*/  @!UP0 USHF.L.U32 UR5, UR4, 0xb, URZ ;  /* 0x0000000b04058899 */ /* 0x000fe400080006ff */
[----:B------:R-:W-:Y:S01]  /*1270*/  @!UP0 USHF.L.U32 UR4, UR4, 0x1, URZ ;  /* 0x0000000104048899 */ /* 0x000fe200080006ff */
[----:B--2---:R0:W-:Y:S04]  /*1280*/  STS.U8 [R107+UR10+0x5000], R4 ;  /* 0x005000046b007988 */ /* 0x0041e8000800000a */
[----:B---3--:R0:W-:Y:S04]  /*1290*/  STS.U8 [R107+UR10+0x5100], R6 ;  /* 0x005100066b007988 */ /* 0x0081e8000800000a */
[----:B----4-:R0:W-:Y:S04]  /*12a0*/  STS.U8 [R107+UR10+0x5200], R8 ;  /* 0x005200086b007988 */ /* 0x0101e8000800000a */
[----:B------:R0:W-:Y:S04]  /*12b0*/  STS.U8 [R107+UR10+0x5300], R10 ;  /* 0x0053000a6b007988 */ /* 0x0001e8000800000a */
        /* <DEDUP_REMOVED lines=11> */
[----:B------:R0:W-:Y:S01]  /*1370*/  STS.U8 [R107+UR10+0x5f00], R34 ;  /* 0x005f00226b007988 */ /* 0x0001e2000800000a */
[----:B-1----:R1:W-:Y:S06]  /*1380*/  MEMBAR.ALL.CTA ;  /* 0x0000000000007992 */ /* 0x0023ec0000008000 */
[----:B-1----:R-:W-:Y:S04]  /*1390*/  FENCE.VIEW.ASYNC.S ;  /* 0x00000000000073c6 */ /* 0x002fe80000000000 */
[----:B------:R-:W1:Y:S02]  /*13a0*/  FENCE.VIEW.ASYNC.S ;  /* 0x00000000000073c6 */ /* 0x000e640000000000 */
[----:B-1----:R0:W1:Y:S02]  /*13b0*/  @!UP1 SYNCS.EXCH.64 URZ, [UR10+0x6000], UR4 ;  /* 0x006000040aff95b2 */ /* 0x0020640008000100 */
[----:B-1----:R-:W-:Y:S06]  /*13c0*/  BAR.SYNC.DEFER_BLOCKING 0x0 ;  /* 0x0000000000007b1d */ /* 0x002fec0000010000 */
[----:B0-----:R-:W-:Y:S05]  /*13d0*/  @!P1 BRA `(.L_x_6) ;  /* 0x0000000000409947 */ /* 0x001fea0003800000 */
[----:B------:R-:W-:Y:S02]  /*13e0*/  UIADD3 UR4, UPT, UPT, UR10, 0x4000, URZ ;  /* 0x000040000a047890 */ /* 0x000fe4000fffe0ff */
[----:B------:R-:W-:Y:S02]  /*13f0*/  UIADD3 UR5, UPT, UPT, UR10, 0x5000, URZ ;  /* 0x000050000a057890 */ /* 0x000fe4000fffe0ff */
[----:B------:R-:W-:Y:S02]  /*1400*/  USHF.R.U32.HI UR4, URZ, 0x4, UR4 ;  /* 0x00000004ff047899 */ /* 0x000fe40008011604 */
[----:B------:R-:W-:Y:S02]  /*1410*/  USHF.R.U32.HI UR5, URZ, 0x4, UR5 ;  /* 0x00000004ff057899 */ /* 0x000fe40008011605 */
[----:B------:R-:W-:Y:S02]  /*1420*/  USGXT.U32 UR6, UR4, 0xe ;  /* 0x0000000e0406789a */ /* 0x000fe40008000000 */
[----:B------:R-:W-:Y:S01]  /*1430*/  USGXT.U32 UR14, UR5, 0xe ;  /* 0x0000000e050e789a */ /* 0x000fe20008000000 */
[----:B------:R-:W-:-:S02]  /*1440*/  UMOV UR4, UR13 ;  /* 0x0000000d00047c82 */ /* 0x000fc40008000000 */
[----:B------:R-:W-:Y:S01]  /*1450*/  UMOV UR5, URZ ;  /* 0x000000ff00057c82 */ /* 0x000fe20008000000 */
[----:B------:R-:W-:Y:S01]  /*1460*/  UMOV UR18, 0x0 ;  /* 0x0000000000127882 */ /* 0x000fe20000000000 */
[----:B------:R-:W-:Y:S01]  /*1470*/  UMOV UR19, 0x8208010 ;  /* 0x0820801000137882 */ /* 0x000fe20000000000 */
[----:B------:R-:W-:Y:S01]  /*1480*/  UMOV UR7, 0x40004040 ;  /* 0x4000404000077882 */ /* 0x000fe20000000000 */
[----:B------:R-:W-:Y:S01]  /*1490*/  UMOV UR15, 0xc0004010 ;  /* 0xc0004010000f7882 */ /* 0x000fe20000000000 */
[----:B------:R-:W-:Y:S01]  /*14a0*/  UMOV UR4, UR4 ;  /* 0x0000000400047c82 */ /* 0x000fe20008000000 */
[----:B------:R0:W-:Y:S01]  /*14b0*/  UTCQMMA gdesc[UR6], gdesc[UR14], tmem[UR29], tmem[UR18], idesc[UR19], !UPT ;  /* 0x00ff120e060075ea */ /* 0x0001e2000f80031d */
[----:B------:R0:W-:Y:S01]  /*14c0*/  UTCBAR [UR4], URZ ;  /* 0x000000ff040073e9 */ /* 0x0001e200080000ff */
[----:B------:R-:W-:Y:S02]  /*14d0*/  NOP ;  /* 0x0000000000007918 */ /* 0x000fe40000000000 */
.L_x_6:
[----:B------:R-:W-:Y:S05]  /*14e0*/  @!P0 BRA `(.L_x_7) ;  /* 0x0000000000088947 */ /* 0x000fea0003800000 */
[----:B------:R-:W1:Y:S02]  /*14f0*/  SYNCS.PHASECHK.TRANS64.TRYWAIT P2, [UR10+0x6000], RZ ;  /* 0x006000ffff0075a7 */ /* 0x000e64000804110a */
[----:B-1----:R-:W-:Y:S05]  /*1500*/  @!P2 BRA `(.L_x_8) ;  /* 0x0000008000d0a947 */ /* 0x002fea0003800000 */
.L_x_7:
[----:B------:R-:W-:Y:S01]  /*1510*/  BAR.SYNC.DEFER_BLOCKING 0x0 ;  /* 0x0000000000007b1d */ /* 0x000fe20000010000 */
[C---:B------:R-:W-:Y:S01]  /*1520*/  LOP3.LUT R148, R0.reuse, 0x6f, RZ, 0xc0, !PT ;  /* 0x0000006f00947812 */ /* 0x040fe200078ec0ff */
[C---:B------:R-:W-:Y:S01]  /*1530*/  IMAD.SHL.U32 R68, R0.reuse, 0x4, RZ ;  /* 0x0000000400447824 */ /* 0x040fe200078e00ff */
[----:B------:R-:W-:Y:S02]  /*1540*/  LOP3.LUT R69, R0, 0x80, RZ, 0xc0, !PT ;  /* 0x0000008000457812 */ /* 0x000fe400078ec0ff */
[----:B------:R-:W-:Y:S01]  /*1550*/  PRMT R146, RZ, 0x7610, R146 ;  /* 0x00007610ff927816 */ /* 0x000fe20000000092 */
[----:B0-----:R-:W0:Y:S01]  /*1560*/  LDCU UR4, c[0x0][0x3a8] ;  /* 0x00007500ff0477ac */ /* 0x001e220008000800 */
[----:B------:R-:W-:Y:S01]  /*1570*/  LEA.HI R108, R69, R148, RZ, 0x1d ;  /* 0x00000094456c7211 */ /* 0x000fe200078fe8ff */
[----:B------:R-:W-:Y:S01]  /*1580*/  LDTM.16dp32bit_t0_t15.x64 R4, tmem[UR12] ;  /* 0x0000000c000479ee */ /* 0x000fe20008b00000 */
[----:B------:R-:W0:Y:S01]  /*1590*/  LDTM.16dp32bit_t16_t31.x64 R4, tmem[UR12+0x40] ;  /* 0x0000400c000479ee */ /* 0x000e220008b20000 */
[----:B------:R-:W-:Y:S01]  /*15a0*/  LOP3.LUT R102, R68, 0x40, RZ, 0xc0, !PT ;  /* 0x0000004044667812 */ /* 0x000fe200078ec0ff */
[----:B------:R-:W1:Y:S01]  /*15b0*/  LDCU.64 UR22, c[0x0][0x3d0] ;  /* 0x00007a00ff1677ac */ /* 0x000e620008000a00 */
[----:B------:R-:W2:Y:S01]  /*15c0*/  LDC R142, c[0x0][0x3d8] ;  /* 0x0000f600ff8e7b82 */ /* 0x000ea20000000800 */
[----:B------:R-:W-:Y:S01]  /*15d0*/  IMAD.IADD R69, R109, 0x1, R108 ;  /* 0x000000016d457824 */ /* 0x000fe200078e026c */
[----:B------:R-:W-:-:S02]  /*15e0*/  LOP3.LUT R108, R102, 0x2, RZ, 0xfc, !PT ;  /* 0x00000002666c7812 */ /* 0x000fc400078efcff */
[C---:B------:R-:W-:Y:S02]  /*15f0*/  LOP3.LUT R110, R102.reuse, 0x3, RZ, 0xfc, !PT ;  /* 0x00000003666e7812 */ /* 0x040fe400078efcff */
[C---:B------:R-:W-:Y:S02]  /*1600*/  ISETP.GE.AND P4, PT, R69.reuse, R108, PT ;  /* 0x0000006c4500720c */ /* 0x040fe40003f86270 */
[C---:B------:R-:W-:Y:S02]  /*1610*/  LOP3.LUT R112, R102.reuse, 0x4, RZ, 0xfc, !PT ;  /* 0x0000000466707812 */ /* 0x040fe400078efcff */
[C---:B------:R-:W-:Y:S02]  /*1620*/  ISETP.GE.AND P3, PT, R69.reuse, R110, PT ;  /* 0x0000006e4500720c */ /* 0x040fe40003f66270 */
[----:B------:R-:W-:Y:S01]  /*1630*/  ISETP.GE.AND P2, PT, R69, R112, PT ;  /* 0x000000704500720c */ /* 0x000fe20003f46270 */
[----:B------:R-:W3:Y:S01]  /*1640*/  @!P6 SYNCS.CCTL.IV [UR10+0x6000] ;  /* 0x00600000ff00e9b1 */ /* 0x000ee2000800000a */
[----:B------:R-:W-:Y:S01]  /*1650*/  LOP3.LUT R108, R102, 0x6, RZ, 0xfc, !PT ;  /* 0x00000006666c7812 */ /* 0x000fe200078efcff */
[----:B------:R-:W-:Y:S01]  /*1660*/  NOP ;  /* 0x0000000000007918 */ /* 0x000fe20000000000 */
[----:B0-----:R-:W-:Y:S01]  /*1670*/  FMUL R115, R6, UR4 ;  /* 0x0000000406737c20 */ /* 0x001fe20008400000 */
[----:B------:R-:W-:Y:S01]  /*1680*/  LOP3.LUT R6, R102, 0x5, RZ, 0xfc, !PT ;  /* 0x0000000566067812 */ /* 0x000fe200078efcff */
[----:B------:R-:W-:Y:S01]  /*1690*/  FMUL R7, R7, UR4 ;  /* 0x0000000407077c20 */ /* 0x000fe20008400000 */
[----:B------:R-:W-:Y:S01]  /*16a0*/  FMUL R114, R8, UR4 ;  /* 0x0000000408727c20 */ /* 0x000fe20008400000 */
[----:B------:R-:W-:Y:S01]  /*16b0*/  FMUL R9, R9, UR4 ;  /* 0x0000000409097c20 */ /* 0x000fe20008400000 */
[----:B------:R-:W-:Y:S01]  /*16c0*/  FSEL R115, R115, -INF , P4 ;  /* 0xff80000073737808 */ /* 0x000fe20002000000 */
[----:B------:R-:W-:Y:S01]  /*16d0*/  FMUL R10, R10, UR4 ;  /* 0x000000040a0a7c20 */ /* 0x000fe20008400000 */
[----:B------:R-:W-:Y:S01]  /*16e0*/  ISETP.GE.AND P4, PT, R69, R6, PT ;  /* 0x000000064500720c */ /* 0x000fe20003f86270 */
[----:B------:R-:W-:Y:S01]  /*16f0*/  FMUL R11, R11, UR4 ;  /* 0x000000040b0b7c20 */ /* 0x000fe20008400000 */
[----:B------:R-:W-:Y:S01]  /*1700*/  LOP3.LUT R6, R102, 0x7, RZ, 0xfc, !PT ;  /* 0x0000000766067812 */ /* 0x000fe200078efcff */
[----:B------:R-:W-:Y:S01]  /*1710*/  FMUL R12, R12, UR4 ;  /* 0x000000040c0c7c20 */ /* 0x000fe20008400000 */
[----:B------:R-:W-:Y:S01]  /*1720*/  LOP3.LUT R8, R102, 0x8, RZ, 0xfc, !PT ;  /* 0x0000000866087812 */ /* 0x000fe200078efcff */
[----:B------:R-:W-:Y:S01]  /*1730*/  FMUL R13, R13, UR4 ;  /* 0x000000040d0d7c20 */ /* 0x000fe20008400000 */
[----:B------:R-:W-:Y:S01]  /*1740*/  FSEL R119, R7, -INF , P3 ;  /* 0xff80000007777808 */ /* 0x000fe20001800000 */
[----:B------:R-:W-:Y:S01]  /*1750*/  FMUL R14, R14, UR4 ;  /* 0x000000040e0e7c20 */ /* 0x000fe20008400000 */
[----:B------:R-:W-:Y:S01]  /*1760*/  FSEL R114, R114, -INF , P2 ;  /* 0xff80000072727808 */ /* 0x000fe20001000000 */
[----:B------:R-:W-:Y:S01]  /*1770*/  FMUL R15, R15, UR4 ;  /* 0x000000040f0f7c20 */ /* 0x000fe20008400000 */
[----:B------:R-:W-:Y:S01]  /*1780*/  FSEL R121, R9, -INF , P4 ;  /* 0xff80000009797808 */ /* 0x000fe20002000000 */
[----:B------:R-:W-:Y:S01]  /*1790*/  FMUL R16, R16, UR4 ;  /* 0x0000000410107c20 */ /* 0x000fe20008400000 */
[----:B------:R-:W-:Y:S01]  /*17a0*/  ISETP.GE.AND P3, PT, R69, R108, PT ;  /* 0x0000006c4500720c */ /* 0x000fe20003f66270 */
[----:B------:R-:W-:Y:S01]  /*17b0*/  FMUL R17, R17, UR4 ;  /* 0x0000000411117c20 */ /* 0x000fe20008400000 */
[C---:B------:R-:W-:Y:S01]  /*17c0*/  ISETP.GE.AND P2, PT, R69.reuse, R6, PT ;  /* 0x000000064500720c */ /* 0x040fe20003f46270 */
        /* <DEDUP_REMOVED lines=11> */
[----:B------:R-:W-:Y:S01]  /*1880*/  ISETP.GE.AND P3, PT, R69, R6, PT ;  /* 0x000000064500720c */ /* 0x000fe20003f66270 */
[----:B------:R-:W-:Y:S01]  /*1890*/  FMUL R31, R31, UR4 ;  /* 0x000000041f1f7c20 */ /* 0x000fe20008400000 */
[----:B------:R-:W-:Y:S01]  /*18a0*/  ISETP.GE.AND P2, PT, R69, R8, PT ;  /* 0x000000084500720c */ /* 0x000fe20003f46270 */
[----:B------:R-:W-:Y:S01]  /*18b0*/  FMUL R7, R32, UR4 ;  /* 0x0000000420077c20 */ /* 0x000fe20008400000 */
[C---:B------:R-:W-:Y:S01]  /*18c0*/  LOP3.LUT R6, R102.reuse, 0xb, RZ, 0xfc, !PT ;  /* 0x0000000b66067812 */ /* 0x040fe200078efcff */
[----:B------:R-:W-:Y:S01]  /*18d0*/  FMUL R11, R33, UR4 ;  /* 0x00000004210b7c20 */ /* 0x000fe20008400000 */
[----:B------:R-:W-:Y:S01]  /*18e0*/  LOP3.LUT R8, R102, 0xc, RZ, 0xfc, !PT ;  /* 0x0000000c66087812 */ /* 0x000fe200078efcff */
[----:B------:R-:W-:Y:S01]  /*18f0*/  FMUL R43, R43, UR4 ;  /* 0x000000042b2b7c20 */ /* 0x000fe20008400000 */
[----:B------:R-:W-:Y:S01]  /*1900*/  FSEL R120, R12, -INF , P4 ;  /* 0xff8000000c787808 */ /* 0x000fe20002000000 */
[----:B------:R-:W-:Y:S01]  /*1910*/  FMUL R12, R28, UR4 ;  /* 0x000000041c0c7c20 */ /* 0x000fe20008400000 */
[----:B------:R-:W-:Y:S01]  /*1920*/  FSEL R122, R13, -INF , P3 ;  /* 0xff8000000d7a7808 */ /* 0x000fe20001800000 */
[----:B------:R-:W-:Y:S01]  /*1930*/  FMUL R13, R27, UR4 ;  /* 0x000000041b0d7c20 */ /* 0x000fe20008400000 */
[C---:B------:R-:W-:Y:S01]  /*1940*/  ISETP.GE.AND P4, PT, R69.reuse, R6, PT ;  /* 0x000000064500720c */ /* 0x040fe20003f86270 */
[----:B------:R-:W-:Y:S01]  /*1950*/  FMUL R28, R4, UR4 ;  /* 0x00000004041c7c20 */ /* 0x000fe20008400000 */
[----:B------:R-:W-:Y:S01]  /*1960*/  ISETP.GE.AND P3, PT, R69, R8, PT ;  /* 0x000000084500720c */ /* 0x000fe20003f66270 */
[----:B------:R-:W-:Y:S01]  /*1970*/  FMUL R27, R41, UR4 ;  /* 0x00000004291b7c20 */ /* 0x000fe20008400000 */
[C---:B------:R-:W-:Y:S01]  /*1980*/  LOP3.LUT R6, R102.reuse, 0xd, RZ, 0xfc, !PT ;  /* 0x0000000d66067812 */ /* 0x040fe200078efcff */
[----:B------:R-:W-:Y:S01]  /*1990*/  FMUL R33, R49, UR4 ;  /* 0x0000000431217c20 */ /* 0x000fe20008400000 */
[----:B------:R-:W-:Y:S01]  /*19a0*/  LOP3.LUT R8, R102, 0xe, RZ, 0xfc, !PT ;  /* 0x0000000e66087812 */ /* 0x000fe200078efcff */
[----:B------:R-:W-:Y:S01]  /*19b0*/  FMUL R49, R63, UR4 ;  /* 0x000000043f317c20 */ /* 0x000fe20008400000 */
[----:B------:R-:W-:-:S02]  /*19c0*/  FSEL R123, R14, -INF , P2 ;  /* 0xff8000000e7b7808 */ /* 0x000fc40001000000 */
[----:B------:R-:W-:Y:S01]  /*19d0*/  FSEL R116, R15, -INF , P4 ;  /* 0xff8000000f747808 */ /* 0x000fe20002000000 */
[----:B------:R-:W-:Y:S01]  /*19e0*/  FMUL R15, R35, UR4 ;  /* 0x00000004230f7c20 */ /* 0x000fe20008400000 */
[----:B------:R-:W-:Y:S01]  /*19f0*/  ISETP.GE.AND P2, PT, R69, R6, PT ;  /* 0x000000064500720c */ /* 0x000fe20003f46270 */
[----:B------:R-:W-:Y:S01]  /*1a00*/  FMUL R35, R51, UR4 ;  /* 0x0000000433237c20 */ /* 0x000fe20008400000 */
[----:B------:R-:W-:Y:S01]  /*1a10*/  ISETP.GE.AND P4, PT, R69, R8, PT ;  /* 0x000000084500720c */ /* 0x000fe20003f86270 */
[----:B------:R-:W-:Y:S01]  /*1a20*/  FMUL R51, R66, UR4 ;  /* 0x0000000442337c20 */ /* 0x000fe20008400000 */
[C---:B------:R-:W-:Y:S02]  /*1a30*/  LOP3.LUT R6, R102.reuse, 0xf, RZ, 0xfc, !PT ;  /* 0x0000000f66067812 */ /* 0x040fe400078efcff */
[----:B------:R-:W-:Y:S02]  /*1a40*/  LOP3.LUT R8, R102, 0x10, RZ, 0xfc, !PT ;  /* 0x0000001066087812 */ /* 0x000fe400078efcff */
        /* <DEDUP_REMOVED lines=8> */
[----:B------:R-:W-:-:S02]  /*1ad0*/  LOP3.LUT R6, R102, 0x11, RZ, 0xfc, !PT ;  /* 0x0000001166067812 */ /* 0x000fc400078efcff */
[----:B------:R-:W-:Y:S02]  /*1ae0*/  LOP3.LUT R8, R102, 0x12, RZ, 0xfc, !PT ;  /* 0x0000001266087812 */ /* 0x000fe400078efcff */
[----:B------:R-:W-:Y:S01]  /*1af0*/  FSEL R113, R18, -INF , P4 ;  /* 0xff80000012717808 */ /* 0x000fe20002000000 */
[----:B------:R-:W-:Y:S01]  /*1b00*/  FMUL R18, R23, UR4 ;  /* 0x0000000417127c20 */ /* 0x000fe20008400000 */
[----:B------:R-:W-:Y:S01]  /*1b10*/  FSEL R110, R19, -INF , P3 ;  /* 0xff800000136e7808 */ /* 0x000fe20001800000 */
[----:B------:R-:W-:Y:S01]  /*1b20*/  FMUL R19, R24, UR4 ;  /* 0x0000000418137c20 */ /* 0x000fe20008400000 */
[C---:B------:R-:W-:Y:S02]  /*1b30*/  ISETP.GE.AND P4, PT, R69.reuse, R6, PT ;  /* 0x000000064500720c */ /* 0x040fe40003f86270 */
[----:B------:R-:W-:Y:S02]  /*1b40*/  ISETP.GE.AND P3, PT, R69, R8, PT ;  /* 0x000000084500720c */ /* 0x000fe40003f66270 */
[----:B------:R-:W-:-:S02]  /*1b50*/  LOP3.LUT R6, R102, 0x13, RZ, 0xfc, !PT ;  /* 0x0000001366067812 */ /* 0x000fc400078efcff */
[----:B------:R-:W-:Y:S02]  /*1b60*/  LOP3.LUT R8, R102, 0x14, RZ, 0xfc, !PT ;  /* 0x0000001466087812 */ /* 0x000fe400078efcff */
[----:B------:R-:W-:Y:S02]  /*1b70*/  FSEL R111, R20, -INF , P2 ;  /* 0xff800000146f7808 */ /* 0x000fe40001000000 */
[----:B------:R-:W-:Y:S01]  /*1b80*/  FSEL R108, R21, -INF , P4 ;  /* 0xff800000156c7808 */ /* 0x000fe20002000000 */
[----:B------:R-:W-:Y:S01]  /*1b90*/  FMUL R21, R37, UR4 ;  /* 0x0000000425157c20 */ /* 0x000fe20008400000 */
[----:B------:R-:W-:Y:S01]  /*1ba0*/  ISETP.GE.AND P2, PT, R69, R6, PT ;  /* 0x000000064500720c */ /* 0x000fe20003f46270 */
[----:B------:R-:W-:Y:S01]  /*1bb0*/  FMUL R37, R53, UR4 ;  /* 0x0000000435257c20 */ /* 0x000fe20008400000 */
[----:B------:R-:W-:Y:S01]  /*1bc0*/  ISETP.GE.AND P4, PT, R69, R8, PT ;  /* 0x000000084500720c */ /* 0x000fe20003f86270 */
[----:B------:R-:W-:Y:S01]  /*1bd0*/  FMUL R53, R67, UR4 ;  /* 0x0000000443357c20 */ /* 0x000fe20008400000 */
[C---:B------:R-:W-:Y:S01]  /*1be0*/  LOP3.LUT R6, R102.reuse, 0x15, RZ, 0xfc, !PT ;  /* 0x0000001566067812 */ /* 0x040fe200078efcff */
[----:B------:R-:W0:Y:S01]  /*1bf0*/  LDC.64 R66, c[0x0][0x390] ;  /* 0x0000e400ff427b82 */ /* 0x000e220000000a00 */
[----:B------:R-:W-:-:S02]  /*1c00*/  LOP3.LUT R8, R102, 0x16, RZ, 0xfc, !PT ;  /* 0x0000001666087812 */ /* 0x000fc400078efcff */
[----:B------:R-:W-:Y:S02]  /*1c10*/  FSEL R23, R22, -INF , P3 ;  /* 0xff80000016177808 */ /* 0x000fe40001800000 */
[----:B------:R-:W-:Y:S02]  /*1c20*/  FSEL R18, R18, -INF , P2 ;  /* 0xff80000012127808 */ /* 0x000fe40001000000 */
[C---:B------:R-:W-:Y:S02]  /*1c30*/  ISETP.GE.AND P3, PT, R69.reuse, R6, PT ;  /* 0x000000064500720c */ /* 0x040fe40003f66270 */
[----:B------:R-:W-:Y:S02]  /*1c40*/  ISETP.GE.AND P2, PT, R69, R8, PT ;  /* 0x000000084500720c */ /* 0x000fe40003f46270 */
[C---:B------:R-:W-:Y:S02]  /*1c50*/  LOP3.LUT R6, R102.reuse, 0x17, RZ, 0xfc, !PT ;  /* 0x0000001766067812 */ /* 0x040fe400078efcff */
        /* <DEDUP_REMOVED lines=10> */
[----:B------:R-:W-:Y:S01]  /*1d00*/  ISETP.GE.AND P4, PT, R69, R8, PT ;  /* 0x000000084500720c */ /* 0x000fe20003f86270 */
[----:B------:R-:W-:Y:S01]  /*1d10*/  FMUL R8, R29, UR4 ;  /* 0x000000041d087c20 */ /* 0x000fe20008400000 */
[C---:B------:R-:W-:Y:S01]  /*1d20*/  LOP3.LUT R6, R102.reuse, 0x1b, RZ, 0xfc, !PT ;  /* 0x0000001b66067812 */ /* 0x040fe200078efcff */
[----:B------:R-:W-:Y:S01]  /*1d30*/  FMUL R29, R5, UR4 ;  /* 0x00000004051d7c20 */ /* 0x000fe20008400000 */
[----:B------:R-:W-:-:S02]  /*1d40*/  LOP3.LUT R10, R102, 0x1c, RZ, 0xfc, !PT ;  /* 0x0000001c660a7812 */ /* 0x000fc400078efcff */
[----:B------:R-:W-:Y:S02]  /*1d50*/  FSEL R12, R12, -INF , P3 ;  /* 0xff8000000c0c7808 */ /* 0x000fe40001800000 */
[C---:B------:R-:W-:Y:S02]  /*1d60*/  ISETP.GE.AND P3, PT, R69.reuse, R6, PT ;  /* 0x000000064500720c */ /* 0x040fe40003f66270 */
[----:B------:R-:W-:Y:S02]  /*1d70*/  FSEL R8, R8, -INF , P2 ;  /* 0xff80000008087808 */ /* 0x000fe40001000000 */
[C---:B------:R-:W-:Y:S02]  /*1d80*/  LOP3.LUT R6, R102.reuse, 0x1d, RZ, 0xfc, !PT ;  /* 0x0000001d66067812 */ /* 0x040fe400078efcff */
[----:B------:R-:W-:Y:S02]  /*1d90*/  ISETP.GE.AND P2, PT, R69, R10, PT ;  /* 0x0000000a4500720c */ /* 0x000fe40003f46270 */
[----:B------:R-:W-:-:S02]  /*1da0*/  LOP3.LUT R10, R102, 0x1e, RZ, 0xfc, !PT ;  /* 0x0000001e660a7812 */ /* 0x000fc400078efcff */
[----:B------:R-:W-:Y:S02]  /*1db0*/  FSEL R9, R9, -INF , P4 ;  /* 0xff80000009097808 */ /* 0x000fe40002000000 */
[----:B------:R-:W-:Y:S02]  /*1dc0*/  ISETP.GE.AND P4, PT, R69, R6, PT ;  /* 0x000000064500720c */ /* 0x000fe40003f86270 */
[----:B------:R-:W-:Y:S01]  /*1dd0*/  FSEL R6, R31, -INF , P3 ;  /* 0xff8000001f067808 */ /* 0x000fe20001800000 */
[----:B------:R-:W-:Y:S01]  /*1de0*/  FMUL R31, R47, UR4 ;  /* 0x000000042f1f7c20 */ /* 0x000fe20008400000 */
[----:B------:R-:W-:Y:S01]  /*1df0*/  ISETP.GE.AND P3, PT, R69, R10, PT ;  /* 0x0000000a4500720c */ /* 0x000fe20003f66270 */
[----:B------:R-:W-:Y:S01]  /*1e00*/  FMUL R47, R61, UR4 ;  /* 0x000000043d2f7c20 */ /* 0x000fe20008400000 */
[C---:B------:R-:W-:Y:S02]  /*1e10*/  LOP3.LUT R10, R102.reuse, 0x1f, RZ, 0xfc, !PT ;  /* 0x0000001f660a7812 */ /* 0x040fe400078efcff */
[----:B------:R-:W-:-:S02]  /*1e20*/  LOP3.LUT R14, R102, 0x20, RZ, 0xfc, !PT ;  /* 0x00000020660e7812 */ /* 0x000fc400078efcff */
[----:B------:R-:W-:Y:S02]  /*1e30*/  FSEL R7, R7, -INF , P2 ;  /* 0xff80000007077808 */ /* 0x000fe40001000000 */
[----:B------:R-:W-:Y:S01]  /*1e40*/  ISETP.GE.AND P2, PT, R69, R10, PT ;  /* 0x0000000a4500720c */ /* 0x000fe20003f46270 */
[----:B------:R-:W-:Y:S01]  /*1e50*/  FMUL R10, R34, UR4 ;  /* 0x00000004220a7c20 */ /* 0x000fe20008400000 */
[----:B------:R-:W-:Y:S02]  /*1e60*/  FSEL R11, R11, -INF , P4 ;  /* 0xff8000000b0b7808 */ /* 0x000fe40002000000 */
[----:B------:R-:W-:Y:S02]  /*1e70*/  ISETP.GE.AND P4, PT, R69, R14, PT ;  /* 0x0000000e4500720c */ /* 0x000fe40003f86270 */
        /* <DEDUP_REMOVED lines=21> */
[----:B------:R-:W-:Y:S02]  /*1fd0*/  LOP3.LUT R24, R102, 0x27, RZ, 0xfc, !PT ;  /* 0x0000002766187812 */ /* 0x000fe400078efcff */
[----:B------:R-:W-:-:S02]  /*1fe0*/  FSEL R22, R22, -INF , P3 ;  /* 0xff80000016167808 */ /* 0x000fc40001800000 */
[----:B------:R-:W-:Y:S01]  /*1ff0*/  ISETP.GE.AND P3, PT, R69, R24, PT ;  /* 0x000000184500720c */ /* 0x000fe20003f66270 */
[----:B------:R-:W-:Y:S01]  /*2000*/  FMUL R24, R42, UR4 ;  /* 0x000000042a187c20 */ /* 0x000fe20008400000 */
[----:B------:R-:W-:Y:S02]  /*2010*/  LOP3.LUT R26, R102, 0x28, RZ, 0xfc, !PT ;  /* 0x00000028661a7812 */ /* 0x000fe400078efcff */
[----:B------:R-:W-:Y:S01]  /*2020*/  FSEL R5, R43, -INF , P3 ;  /* 0xff8000002b057808 */ /* 0x000fe20001800000 */
[----:B------:R-:W-:Y:S01]  /*2030*/  FMUL R43, R57, UR4 ;  /* 0x00000004392b7c20 */ /* 0x000fe20008400000 */
[----:B------:R-:W-:Y:S02]  /*2040*/  FSEL R24, R24, -INF , P4 ;  /* 0xff80000018187808 */ /* 0x000fe40002000000 */
[CC--:B------:R-:W-:Y:S02]  /*2050*/  ISETP.GE.AND P4, PT, R69.reuse, R102.reuse, PT ;  /* 0x000000664500720c */ /* 0x0c0fe40003f86270 */
[----:B------:R-:W-:-:S02]  /*2060*/  ISETP.GT.AND P3, PT, R69, R102, PT ;  /* 0x000000664500720c */ /* 0x000fc40003f64270 */
[----:B------:R-:W-:Y:S02]  /*2070*/  FSEL R41, R28, -INF , P4 ;  /* 0xff8000001c297808 */ /* 0x000fe40002000000 */
[----:B------:R-:W-:Y:S01]  /*2080*/  FSEL R124, R29, -INF , P3 ;  /* 0xff8000001d7c7808 */ /* 0x000fe20001800000 */
[----:B------:R-:W-:Y:S01]  /*2090*/  FMUL R29, R45, UR4 ;  /* 0x000000042d1d7c20 */ /* 0x000fe20008400000 */
[----:B------:R-:W-:Y:S01]  /*20a0*/  FSEL R27, R27, -INF , P2 ;  /* 0xff8000001b1b7808 */ /* 0x000fe20001000000 */
[----:B------:R-:W-:Y:S01]  /*20b0*/  FMUL R45, R59, UR4 ;  /* 0x000000043b2d7c20 */ /* 0x000fe20008400000 */
[----:B------:R-:W-:Y:S02]  /*20c0*/  FMNMX3 R30, R41, R124, R115, !PT ;  /* 0x0000007c291e7276 */ /* 0x000fe40007800073 */
[----:B------:R-:W-:Y:S02]  /*20d0*/  LOP3.LUT R4, R102, 0x2a, RZ, 0xfc, !PT ;  /* 0x0000002a66047812 */ /* 0x000fe400078efcff */
[----:B------:R-:W-:-:S02]  /*20e0*/  FMNMX3 R30, R30, R119, R114, !PT ;  /* 0x000000771e1e7276 */ /* 0x000fc40007800072 */
[C---:B------:R-:W-:Y:S02]  /*20f0*/  ISETP.GE.AND P2, PT, R69.reuse, R26, PT ;  /* 0x0000001a4500720c */ /* 0x040fe40003f46270 */
[----:B------:R-:W-:Y:S02]  /*2100*/  FMNMX3 R30, R30, R121, R118, !PT ;  /* 0x000000791e1e7276 */ /* 0x000fe40007800076 */
[----:B------:R-:W-:Y:S02]  /*2110*/  LOP3.LUT R26, R102, 0x29, RZ, 0xfc, !PT ;  /* 0x00000029661a7812 */ /* 0x000fe400078efcff */
[----:B------:R-:W-:Y:S02]  /*2120*/  FMNMX3 R32, R30, R125, R120, !PT ;  /* 0x0000007d1e207276 */ /* 0x000fe40007800078 */
[----:B------:R-:W-:Y:S01]  /*2130*/  ISETP.GE.AND P3, PT, R69, R4, PT ;  /* 0x000000044500720c */ /* 0x000fe20003f66270 */
[----:B------:R-:W-:Y:S01]  /*2140*/  FMUL R4, R44, UR4 ;  /* 0x000000042c047c20 */ /* 0x000fe20008400000 */
[----:B------:R-:W-:-:S02]  /*2150*/  FMNMX3 R32, R32, R122, R123, !PT ;  /* 0x0000007a20207276 */ /* 0x000fc4000780007b */
[----:B------:R-:W-:Y:S02]  /*2160*/  ISETP.GE.AND P4, PT, R69, R26, PT ;  /* 0x0000001a4500720c */ /* 0x000fe40003f86270 */
[----:B------:R-:W-:Y:S02]  /*2170*/  FMNMX3 R34, R32, R116, R117, !PT ;  /* 0x0000007420227276 */ /* 0x000fe40007800075 */
[----:B------:R-:W-:Y:S02]  /*2180*/  LOP3.LUT R26, R102, 0x2b, RZ, 0xfc, !PT ;  /* 0x0000002b661a7812 */ /* 0x000fe400078efcff */
[----:B------:R-:W-:Y:S02]  /*2190*/  FMNMX3 R34, R34, R112, R113, !PT ;  /* 0x0000007022227276 */ /* 0x000fe40007800071 */
[----:B------:R-:W-:Y:S02]  /*21a0*/  LOP3.LUT R28, R102, 0x2c, RZ, 0xfc, !PT ;  /* 0x0000002c661c7812 */ /* 0x000fe400078efcff */
[----:B------:R-:W-:-:S02]  /*21b0*/  FMNMX3 R34, R34, R110, R111, !PT ;  /* 0x0000006e22227276 */ /* 0x000fc4000780006f */
[----:B------:R-:W-:Y:S02]  /*21c0*/  FSEL R4, R4, -INF , P2 ;  /* 0xff80000004047808 */ /* 0x000fe40001000000 */
[----:B------:R-:W-:Y:S02]  /*21d0*/  FMNMX3 R36, R34, R108, R23, !PT ;  /* 0x0000006c22247276 */ /* 0x000fe40007800017 */
[----:B------:R-:W-:Y:S01]  /*21e0*/  ISETP.GE.AND P2, PT, R69, R26, PT ;  /* 0x0000001a4500720c */ /* 0x000fe20003f46270 */
[----:B------:R-:W-:Y:S01]  /*21f0*/  FMUL R26, R46, UR4 ;  /* 0x000000042e1a7c20 */ /* 0x000fe20008400000 */
[----:B------:R-:W-:Y:S02]  /*2200*/  FMNMX3 R36, R36, R18, R19, !PT ;  /* 0x0000001224247276 */ /* 0x000fe40007800013 */
[----:B------:R-:W-:Y:S02]  /*2210*/  FSEL R29, R29, -INF , P4 ;  /* 0xff8000001d1d7808 */ /* 0x000fe40002000000 */
        /* <DEDUP_REMOVED lines=11> */
[----:B------:R-:W-:Y:S02]  /*22d0*/  FSEL R31, R31, -INF , P2 ;  /* 0xff8000001f1f7808 */ /* 0x000fe40001000000 */
[----:B------:R-:W-:Y:S02]  /*22e0*/  ISETP.GE.AND P2, PT, R69, R30, PT ;  /* 0x0000001e4500720c */ /* 0x000fe40003f46270 */
[----:B------:R-:W-:-:S02]  /*22f0*/  FMNMX3 R40, R40, R15, R14, !PT ;  /* 0x0000000f28287276 */ /* 0x000fc4000780000e */
[C---:B------:R-:W-:Y:S02]  /*2300*/  LOP3.LUT R30, R102.reuse, 0x2f, RZ, 0xfc, !PT ;  /* 0x0000002f661e7812 */ /* 0x040fe400078efcff */
[----:B------:R-:W-:Y:S02]  /*2310*/  LOP3.LUT R32, R102, 0x30, RZ, 0xfc, !PT ;  /* 0x0000003066207812 */ /* 0x000fe400078efcff */
[----:B------:R-:W-:Y:S02]  /*2320*/  FSEL R28, R28, -INF , P4 ;  /* 0xff8000001c1c7808 */ /* 0x000fe40002000000 */
[----:B------:R-:W-:Y:S02]  /*2330*/  FMNMX3 R42, R40, R21, R20, !PT ;  /* 0x00000015282a7276 */ /* 0x000fe40007800014 */
[----:B------:R-:W-:Y:S01]  /*2340*/  ISETP.GE.AND P4, PT, R69, R30, PT ;  /* 0x0000001e4500720c */ /* 0x000fe20003f86270 */
[----:B------:R-:W-:Y:S01]  /*2350*/  FMUL R30, R50, UR4 ;  /* 0x00000004321e7c20 */ /* 0x000fe20008400000 */
[----:B------:R-:W-:-:S02]  /*2360*/  FSEL R33, R33, -INF , P3 ;  /* 0xff80000021217808 */ /* 0x000fc40001800000 */
[C---:B------:R-:W-:Y:S02]  /*2370*/  LOP3.LUT R34, R102.reuse, 0x32, RZ, 0xfc, !PT ;  /* 0x0000003266227812 */ /* 0x040fe400078efcff */
[----:B------:R-:W-:Y:S02]  /*2380*/  ISETP.GE.AND P3, PT, R69, R32, PT ;  /* 0x000000204500720c */ /* 0x000fe40003f66270 */
[----:B------:R-:W-:Y:S02]  /*2390*/  LOP3.LUT R32, R102, 0x31, RZ, 0xfc, !PT ;  /* 0x0000003166207812 */ /* 0x000fe400078efcff */
[----:B------:R-:W-:Y:S02]  /*23a0*/  FMNMX3 R42, R42, R25, R22, !PT ;  /* 0x000000192a2a7276 */ /* 0x000fe40007800016 */
[----:B------:R-:W-:Y:S02]  /*23b0*/  FSEL R35, R35, -INF , P4 ;  /* 0xff80000023237808 */ /* 0x000fe40002000000 */
[----:B------:R-:W-:Y:S01]  /*23c0*/  ISETP.GE.AND P4, PT, R69, R34, PT ;  /* 0x000000224500720c */ /* 0x000fe20003f86270 */
[----:B------:R-:W-:Y:S01]  /*23d0*/  FMUL R34, R52, UR4 ;  /* 0x0000000434227c20 */ /* 0x000fe20008400000 */
[----:B------:R-:W-:-:S02]  /*23e0*/  FSEL R30, R30, -INF , P2 ;  /* 0xff8000001e1e7808 */ /* 0x000fc40001000000 */
[----:B------:R-:W-:Y:S02]  /*23f0*/  ISETP.GE.AND P2, PT, R69, R32, PT ;  /* 0x000000204500720c */ /* 0x000fe40003f46270 */
[----:B------:R-:W-:Y:S02]  /*2400*/  FMNMX3 R42, R42, R27, R24, !PT ;  /* 0x0000001b2a2a7276 */ /* 0x000fe40007800018 */
[C---:B------:R-:W-:Y:S02]  /*2410*/  LOP3.LUT R32, R102.reuse, 0x33, RZ, 0xfc, !PT ;  /* 0x0000003366207812 */ /* 0x040fe400078efcff */
[----:B------:R-:W-:Y:S02]  /*2420*/  LOP3.LUT R36, R102, 0x34, RZ, 0xfc, !PT ;  /* 0x0000003466247812 */ /* 0x000fe400078efcff */
[----:B------:R-:W-:Y:S02]  /*2430*/  FSEL R34, R34, -INF , P3 ;  /* 0xff80000022227808 */ /* 0x000fe40001800000 */
[----:B------:R-:W-:-:S02]  /*2440*/  FSEL R37, R37, -INF , P2 ;  /* 0xff80000025257808 */ /* 0x000fc40001000000 */
[----:B------:R-:W-:Y:S02]  /*2450*/  FMNMX3 R44, R42, R5, R4, !PT ;  /* 0x000000052a2c7276 */ /* 0x000fe40007800004 */
[C---:B------:R-:W-:Y:S02]  /*2460*/  ISETP.GE.AND P3, PT, R69.reuse, R32, PT ;  /* 0x000000204500720c */ /* 0x040fe40003f66270 */
[----:B------:R-:W-:Y:S01]  /*2470*/  ISETP.GE.AND P2, PT, R69, R36, PT ;  /* 0x000000244500720c */ /* 0x000fe20003f46270 */
[----:B------:R-:W-:Y:S01]  /*2480*/  FMUL R36, R54, UR4 ;  /* 0x0000000436247c20 */ /* 0x000fe20008400000 */
[C---:B------:R-:W-:Y:S02]  /*2490*/  LOP3.LUT R38, R102.reuse, 0x36, RZ, 0xfc, !PT ;  /* 0x0000003666267812 */ /* 0x040fe400078efcff */
[----:B------:R-:W-:Y:S02]  /*24a0*/  LOP3.LUT R32, R102, 0x35, RZ, 0xfc, !PT ;  /* 0x0000003566207812 */ /* 0x000fe400078efcff */
[----:B------:R-:W-:-:S02]  /*24b0*/  FMNMX3 R44, R44, R29, R26, !PT ;  /* 0x0000001d2c2c7276 */ /* 0x000fc4000780001a */
[----:B------:R-:W-:Y:S02]  /*24c0*/  FSEL R39, R39, -INF , P3 ;  /* 0xff80000027277808 */ /* 0x000fe40001800000 */
[C---:B------:R-:W-:Y:S01]  /*24d0*/  ISETP.GE.AND P3, PT, R69.reuse, R38, PT ;  /* 0x000000264500720c */ /* 0x040fe20003f66270 */
[----:B------:R-:W-:Y:S01]  /*24e0*/  FMUL R38, R56, UR4 ;  /* 0x0000000438267c20 */ /* 0x000fe20008400000 */
[----:B------:R-:W-:Y:S02]  /*24f0*/  FSEL R36, R36, -INF , P4 ;  /* 0xff80000024247808 */ /* 0x000fe40002000000 */
[----:B------:R-:W-:Y:S02]  /*2500*/  ISETP.GE.AND P4, PT, R69, R32, PT ;  /* 0x000000204500720c */ /* 0x000fe40003f86270 */
[----:B------:R-:W-:Y:S02]  /*2510*/  FMNMX3 R46, R44, R31, R28, !PT ;  /* 0x0000001f2c2e7276 */ /* 0x000fe4000780001c */
[----:B------:R-:W-:-:S02]  /*2520*/  LOP3.LUT R32, R102, 0x37, RZ, 0xfc, !PT ;  /* 0x0000003766207812 */ /* 0x000fc400078efcff */
[----:B------:R-:W-:Y:S02]  /*2530*/  LOP3.LUT R40, R102, 0x38, RZ, 0xfc, !PT ;  /* 0x0000003866287812 */ /* 0x000fe400078efcff */
[----:B------:R-:W-:Y:S02]  /*2540*/  FSEL R38, R38, -INF , P2 ;  /* 0xff80000026267808 */ /* 0x000fe40001000000 */
[----:B------:R-:W-:Y:S02]  /*2550*/  FSEL R43, R43, -INF , P4 ;  /* 0xff8000002b2b7808 */ /* 0x000fe40002000000 */
[----:B------:R-:W-:Y:S02]  /*2560*/  FMNMX3 R46, R46, R33, R30, !PT ;  /* 0x000000212e2e7276 */ /* 0x000fe4000780001e */
[C---:B------:R-:W-:Y:S02]  /*2570*/  ISETP.GE.AND P2, PT, R69.reuse, R32, PT ;  /* 0x000000204500720c */ /* 0x040fe40003f46270 */
[----:B------:R-:W-:Y:S01]  /*2580*/  ISETP.GE.AND P4, PT, R69, R40, PT ;  /* 0x000000284500720c */ /* 0x000fe20003f86270 */
[----:B------:R-:W-:Y:S01]  /*2590*/  FMUL R40, R58, UR4 ;  /* 0x000000043a287c20 */ /* 0x000fe20008400000 */
[----:B------:R-:W-:-:S02]  /*25a0*/  LOP3.LUT R42, R102, 0x3a, RZ, 0xfc, !PT ;  /* 0x0000003a662a7812 */ /* 0x000fc400078efcff */
[----:B------:R-:W-:Y:S02]  /*25b0*/  LOP3.LUT R32, R102, 0x39, RZ, 0xfc, !PT ;  /* 0x0000003966207812 */ /* 0x000fe400078efcff */
[----:B------:R-:W-:Y:S02]  /*25c0*/  FMNMX3 R46, R46, R35, R34, !PT ;  /* 0x000000232e2e7276 */ /* 0x000fe40007800022 */
[----:B------:R-:W-:Y:S02]  /*25d0*/  FSEL R45, R45, -INF , P2 ;  /* 0xff8000002d2d7808 */ /* 0x000fe40001000000 */
[C---:B------:R-:W-:Y:S01]  /*25e0*/  ISETP.GE.AND P2, PT, R69.reuse, R42, PT ;  /* 0x0000002a4500720c */ /* 0x040fe20003f46270 */
[----:B------:R-:W-:Y:S01]  /*25f0*/  FMUL R42, R60, UR4 ;  /* 0x000000043c2a7c20 */ /* 0x000fe20008400000 */
[----:B------:R-:W-:Y:S02]  /*2600*/  FSEL R40, R40, -INF , P3 ;  /* 0xff80000028287808 */ /* 0x000fe40001800000 */
[----:B------:R-:W-:-:S02]  /*2610*/  ISETP.GE.AND P3, PT, R69, R32, PT ;  /* 0x000000204500720c */ /* 0x000fc40003f66270 */
[----:B------:R-:W-:Y:S02]  /*2620*/  FMNMX3 R48, R46, R37, R36, !PT ;  /* 0x000000252e307276 */ /* 0x000fe40007800024 */
[C---:B------:R-:W-:Y:S02]  /*2630*/  LOP3.LUT R32, R102.reuse, 0x3b, RZ, 0xfc, !PT ;  /* 0x0000003b66207812 */ /* 0x040fe400078efcff */
[----:B------:R-:W-:Y:S02]  /*2640*/  LOP3.LUT R44, R102, 0x3c, RZ, 0xfc, !PT ;  /* 0x0000003c662c7812 */ /* 0x000fe400078efcff */
[----:B------:R-:W-:Y:S02]  /*2650*/  FSEL R42, R42, -INF , P4 ;  /* 0xff8000002a2a7808 */ /* 0x000fe40002000000 */
[----:B------:R-:W-:Y:S02]  /*2660*/  FMNMX3 R48, R48, R39, R38, !PT ;  /* 0x0000002730307276 */ /* 0x000fe40007800026 */
[----:B------:R-:W-:-:S02]  /*2670*/  ISETP.GE.AND P4, PT, R69, R32, PT ;  /* 0x000000204500720c */ /* 0x000fc40003f86270 */
[----:B------:R-:W-:Y:S02]  /*2680*/  FSEL R47, R47, -INF , P3 ;  /* 0xff8000002f2f7808 */ /* 0x000fe40001800000 */
[----:B------:R-:W-:Y:S01]  /*2690*/  ISETP.GE.AND P3, PT, R69, R44, PT ;  /* 0x0000002c4500720c */ /* 0x000fe20003f66270 */
[----:B------:R-:W-:Y:S01]  /*26a0*/  FMUL R44, R62, UR4 ;  /* 0x000000043e2c7c20 */ /* 0x000fe20008400000 */
[----:B------:R-:W-:Y:S02]  /*26b0*/  LOP3.LUT R46, R102, 0x3e, RZ, 0xfc, !PT ;  /* 0x0000003e662e7812 */ /* 0x000fe400078efcff */
[----:B------:R-:W-:Y:S01]  /*26c0*/  FMNMX3 R50, R48, R43, R40, !PT ;  /* 0x0000002b30327276 */ /* 0x000fe20007800028 */
[----:B------:R-:W-:Y:S01]  /*26d0*/  FMUL R48, R65, UR4 ;  /* 0x0000000441307c20 */ /* 0x000fe20008400000 */
[----:B------:R-:W-:Y:S02]  /*26e0*/  FSEL R49, R49, -INF , P4 ;  /* 0xff80000031317808 */ /* 0x000fe40002000000 */
[----:B------:R-:W-:Y:S01]  /*26f0*/  ISETP.GE.AND P4, PT, R69, R46, PT ;  /* 0x0000002e4500720c */ /* 0x000fe20003f86270 */
[----:B------:R-:W-:Y:S01]  /*2700*/  FMUL R46, R64, UR4 ;  /* 0x00000004402e7c20 */ /* 0x000fe20008400000 */
[----:B------:R-:W-:Y:S01]  /*2710*/  LOP3.LUT R32, R102, 0x3d, RZ, 0xfc, !PT ;  /* 0x0000003d66207812 */ /* 0x000fe200078efcff */
[----:B-1----:R-:W-:Y:S01]  /*2720*/  UIMAD UR4, UR9, UR22, URZ ;  /* 0x00000016090472a4 */ /* 0x002fe2000f8e02ff */
[----:B------:R-:W-:-:S02]  /*2730*/  FSEL R44, R44, -INF , P2 ;  /* 0xff8000002c2c7808 */ /* 0x000fc40001000000 */
[----:B------:R-:W-:Y:S01]  /*2740*/  FMNMX3 R50, R50, R45, R42, !PT ;  /* 0x0000002d32327276 */ /* 0x000fe2000780002a */
[----:B------:R-:W-:Y:S01]  /*2750*/  USHF.R.S32.HI UR5, URZ, 0x1f, UR4 ;  /* 0x0000001fff057899 */ /* 0x000fe20008011404 */
[C---:B------:R-:W-:Y:S02]  /*2760*/  ISETP.GE.AND P2, PT, R69.reuse, R32, PT ;  /* 0x000000204500720c */ /* 0x040fe40003f46270 */
[----:B------:R-:W-:Y:S02]  /*2770*/  LOP3.LUT R32, R102, 0x3f, RZ, 0xfc, !PT ;  /* 0x0000003f66207812 */ /* 0x000fe400078efcff */
[----:B------:R-:W-:Y:S02]  /*2780*/  FSEL R46, R46, -INF , P3 ;  /* 0xff8000002e2e7808 */ /* 0x000fe40001800000 */
[----:B------:R-:W-:Y:S02]  /*2790*/  FMNMX3 R50, R50, R47, R44, !PT ;  /* 0x0000002f32327276 */ /* 0x000fe4000780002c */
[----:B------:R-:W-:-:S02]  /*27a0*/  ISETP.GE.AND P3, PT, R69, R32, PT ;  /* 0x000000204500720c */ /* 0x000fc40003f66270 */
[----:B------:R-:W-:Y:S02]  /*27b0*/  FSEL R48, R48, -INF , P2 ;  /* 0xff80000030307808 */ /* 0x000fe40001000000 */
[----:B------:R-:W-:Y:S02]  /*27c0*/  FSEL R51, R51, -INF , P4 ;  /* 0xff80000033337808 */ /* 0x000fe40002000000 */
[----:B------:R-:W-:Y:S02]  /*27d0*/  FMNMX3 R50, R50, R49, R46, !PT ;  /* 0x0000003132327276 */ /* 0x000fe4000780002e */
[----:B------:R-:W-:Y:S02]  /*27e0*/  FSEL R53, R53, -INF , P3 ;  /* 0xff80000035357808 */ /* 0x000fe40001800000 */
[----:B------:R-:W-:Y:S02]  /*27f0*/  FMNMX3 R50, R50, R48, R51, !PT ;  /* 0x0000003032327276 */ /* 0x000fe40007800033 */
[----:B------:R-:W-:-:S02]  /*2800*/  SHF.R.U32.HI R58, RZ, 0x2, R0 ;  /* 0x00000002ff3a7819 */ /* 0x000fc40000011600 */
[----:B------:R-:W-:Y:S02]  /*2810*/  FMNMX R52, R53, R50, !PT ;  /* 0x0000003235347209 */ /* 0x000fe40007800000 */
[----:B------:R-:W-:Y:S02]  /*2820*/  LOP3.LUT R63, R58, 0x38, RZ, 0xc0, !PT ;  /* 0x000000383a3f7812 */ /* 0x000fe400078ec0ff */
[--C-:B------:R-:W-:Y:S01]  /*2830*/  SHF.R.U32.HI R65, RZ, 0x1, R0.reuse ;  /* 0x00000001ff417819 */ /* 0x100fe20000011600 */
[----:B------:R-:W1:Y:S01]  /*2840*/  SHFL.BFLY PT, R55, R52, 0x10, 0x1f ;  /* 0x0e001f0034377f89 */ /* 0x000e6200000e0000 */
[----:B------:R-:W-:-:S05]  /*2850*/  LOP3.LUT R63, R63, 0x1f, R0, 0xf8, !PT ;  /* 0x0000001f3f3f7812 */ /* 0x000fca00078ef800 */
[----:B------:R-:W-:-:S05]  /*2860*/  IMAD.SHL.U32 R144, R63, 0x10, RZ ;  /* 0x000000103f907824 */ /* 0x000fca00078e00ff */
[----:B------:R-:W-:-:S04]  /*2870*/  LOP3.LUT R60, R144, 0x1b0, RZ, 0xc0, !PT ;  /* 0x000001b0903c7812 */ /* 0x000fc800078ec0ff */
[----:B------:R-:W-:Y:S02]  /*2880*/  LOP3.LUT R147, R60, 0x40, R65, 0xf8, !PT ;  /* 0x000000403c937812 */ /* 0x000fe400078ef841 */
[----:B-1----:R-:W-:-:S05]  /*2890*/  FMNMX3 R32, R52, -INF , R55, !PT ;  /* 0xff80000034207876 */ /* 0x002fca0007800037 */
[--C-:B------:R-:W-:Y:S01]  /*28a0*/  FADD R41, R41, -R32.reuse ;  /* 0x8000002029297221 */ /* 0x100fe20000000000 */
[--C-:B------:R-:W-:Y:S01]  /*28b0*/  FADD R115, R115, -R32.reuse ;  /* 0x8000002073737221 */ /* 0x100fe20000000000 */
[--C-:B------:R-:W-:Y:S01]  /*28c0*/  FADD R112, R112, -R32.reuse ;  /* 0x8000002070707221 */ /* 0x100fe20000000000 */
[--C-:B------:R-:W-:Y:S01]  /*28d0*/  FADD R124, R124, -R32.reuse ;  /* 0x800000207c7c7221 */ /* 0x100fe20000000000 */
[----:B------:R-:W-:Y:S01]  /*28e0*/  FMUL R41, R41, 1.4426950216293334961 ;  /* 0x3fb8aa3b29297820 */ /* 0x000fe20000400000 */
[----:B------:R-:W-:Y:S01]  /*28f0*/  FMUL R115, R115, 1.4426950216293334961 ;  /* 0x3fb8aa3b73737820 */ /* 0x000fe20000400000 */
[--C-:B------:R-:W-:Y:S01]  /*2900*/  FADD R122, R122, -R32.reuse ;  /* 0x800000207a7a7221 */ /* 0x100fe20000000000 */
[----:B------:R-:W-:Y:S01]  /*2910*/  FMUL R55, R124, 1.4426950216293334961 ;  /* 0x3fb8aa3b7c377820 */ /* 0x000fe20000400000 */
[----:B------:R1:W-:Y:S01]  /*2920*/  MUFU.EX2 R50, R41 ;  /* 0x0000002900327308 */ /* 0x0003e20000000800 */
[--C-:B------:R-:W-:Y:S01]  /*2930*/  FADD R125, R125, -R32.reuse ;  /* 0x800000207d7d7221 */ /* 0x100fe20000000000 */
[----:B------:R-:W-:Y:S01]  /*2940*/  FMUL R63, R122, 1.4426950216293334961 ;  /* 0x3fb8aa3b7a3f7820 */ /* 0x000fe20000400000 */
[--C-:B------:R-:W-:Y:S01]  /*2950*/  FADD R123, R123, -R32.reuse ;  /* 0x800000207b7b7221 */ /* 0x100fe20000000000 */
[--C-:B------:R-:W-:Y:S01]  /*2960*/  FADD R120, R120, -R32.reuse ;  /* 0x8000002078787221 */ /* 0x100fe20000000000 */
[----:B------:R-:W-:Y:S01]  /*2970*/  FMUL R61, R125, 1.4426950216293334961 ;  /* 0x3fb8aa3b7d3d7820 */ /* 0x000fe20000400000 */
[--C-:B------:R-:W-:Y:S01]  /*2980*/  FADD R121, R121, -R32.reuse ;  /* 0x8000002079797221 */ /* 0x100fe20000000000 */
[----:B------:R-:W-:Y:S01]  /*2990*/  FMUL R60, R123, 1.4426950216293334961 ;  /* 0x3fb8aa3b7b3c7820 */ /* 0x000fe20000400000 */
[----:B------:R0:W-:Y:S01]  /*29a0*/  MUFU.EX2 R52, R115 ;  /* 0x0000007300347308 */ /* 0x0001e20000000800 */
[----:B-1----:R-:W-:Y:S01]  /*29b0*/  LOP3.LUT R41, R0, 0x7f, RZ, 0xc0, !PT ;  /* 0x0000007f00297812 */ /* 0x002fe200078ec0ff */
[----:B------:R-:W-:Y:S01]  /*29c0*/  FMUL R58, R120, 1.4426950216293334961 ;  /* 0x3fb8aa3b783a7820 */ /* 0x000fe20000400000 */
[--C-:B------:R-:W-:Y:S01]  /*29d0*/  FADD R118, R118, -R32.reuse ;  /* 0x8000002076767221 */ /* 0x100fe20000000000 */
[----:B------:R-:W-:Y:S01]  /*29e0*/  FMUL R59, R121, 1.4426950216293334961 ;  /* 0x3fb8aa3b793b7820 */ /* 0x000fe20000400000 */
[----:B------:R-:W-:Y:S01]  /*29f0*/  FADD R119, R119, -R32 ;  /* 0x8000002077777221 */ /* 0x000fe20000000000 */
[----:B------:R-:W-:-:S02]  /*2a00*/  IMAD R41, R41, UR23, RZ ;  /* 0x0000001729297c24 */ /* 0x000fc4000f8e02ff */
[----:B------:R-:W-:Y:S01]  /*2a10*/  FMUL R56, R118, 1.4426950216293334961 ;  /* 0x3fb8aa3b76387820 */ /* 0x000fe20000400000 */
[--C-:B------:R-:W-:Y:S01]  /*2a20*/  FADD R110, R110, -R32.reuse ;  /* 0x800000206e6e7221 */ /* 0x100fe20000000000 */
[----:B------:R-:W-:Y:S01]  /*2a30*/  FMUL R57, R119, 1.4426950216293334961 ;  /* 0x3fb8aa3b77397820 */ /* 0x000fe20000400000 */
[----:B------:R-:W-:Y:S01]  /*2a40*/  FADD R111, R111, -R32 ;  /* 0x800000206f6f7221 */ /* 0x000fe20000000000 */
[----:B0-----:R-:W-:Y:S01]  /*2a50*/  IADD3 R115, P2, P3, R41, UR4, R66 ;  /* 0x0000000429737c10 */ /* 0x001fe2000fb5e042 */
[----:B------:R-:W-:Y:S01]  /*2a60*/  FMUL R145, R110, 1.4426950216293334961 ;  /* 0x3fb8aa3b6e917820 */ /* 0x000fe20000400000 */
[----:B------:R-:W-:Y:S01]  /*2a70*/  SHF.R.S32.HI R62, RZ, 0x1f, R41 ;  /* 0x0000001fff3e7819 */ /* 0x000fe20000011429 */
[----:B--2---:R-:W-:Y:S02]  /*2a80*/  IMAD R41, R3, R142, RZ ;  /* 0x0000008e03297224 */ /* 0x004fe400078e02ff */
[--C-:B------:R-:W-:Y:S01]  /*2a90*/  FADD R113, R113, -R32.reuse ;  /* 0x8000002071717221 */ /* 0x100fe20000000000 */
[--C-:B------:R-:W-:Y:S01]  /*2aa0*/  FADD R116, R116, -R32.reuse ;  /* 0x8000002074747221 */ /* 0x100fe20000000000 */
[----:B------:R-:W-:Y:S01]  /*2ab0*/  IADD3.X R149, PT, PT, R62, UR5, R67, P2, P3 ;  /* 0x000000053e957c10 */ /* 0x000fe200097e6443 */
[----:B------:R-:W-:Y:S01]  /*2ac0*/  IMAD R62, R142, 0x2, R41 ;  /* 0x000000028e3e7824 */ /* 0x000fe200078e0229 */
[C---:B------:R-:W-:Y:S01]  /*2ad0*/  IADD3 R140, P2, PT, R41.reuse, R115, RZ ;  /* 0x00000073298c7210 */ /* 0x040fe20007f5e0ff */
[----:B------:R-:W-:Y:S01]  /*2ae0*/  FMUL R67, R112, 1.4426950216293334961 ;  /* 0x3fb8aa3b70437820 */ /* 0x000fe20000400000 */
[----:B------:R-:W-:Y:S01]  /*2af0*/  FADD R108, R108, -R32 ;  /* 0x800000206c6c7221 */ /* 0x000fe20000000000 */
[----:B------:R-:W-:Y:S01]  /*2b00*/  IMAD R64, R142, 0x2, R62 ;  /* 0x000000028e407824 */ /* 0x000fe200078e023e */
[----:B------:R-:W-:Y:S01]  /*2b10*/  LEA.HI.X.SX32 R141, R41, R149, 0x1, P2 ;  /* 0x00000095298d7211 */ /* 0x000fe200010f0eff */
[----:B------:R-:W-:Y:S01]  /*2b20*/  FADD R114, R114, -R32 ;  /* 0x8000002072727221 */ /* 0x000fe20000000000 */
[-C--:B------:R-:W-:Y:S01]  /*2b30*/  IADD3 R138, P2, PT, R62, R115.reuse, RZ ;  /* 0x000000733e8a7210 */ /* 0x080fe20007f5e0ff */
[----:B------:R-:W-:Y:S01]  /*2b40*/  IMAD R41, R142, 0x2, R64 ;  /* 0x000000028e297824 */ /* 0x000fe200078e0240 */
[----:B------:R-:W-:Y:S01]  /*2b50*/  IADD3 R136, P3, PT, R64, R115, RZ ;  /* 0x0000007340887210 */ /* 0x000fe20007f7e0ff */
[----:B------:R-:W-:Y:S01]  /*2b60*/  FMUL R65, R116, 1.4426950216293334961 ;  /* 0x3fb8aa3b74417820 */ /* 0x000fe20000400000 */
[-C--:B------:R-:W-:Y:S01]  /*2b70*/  LEA.HI.X.SX32 R139, R62, R149.reuse, 0x1, P2 ;  /* 0x000000953e8b7211 */ /* 0x080fe200010f0eff */
[----:B------:R-:W-:Y:S01]  /*2b80*/  IMAD R62, R142, 0x2, R41 ;  /* 0x000000028e3e7824 */ /* 0x000fe200078e0229 */
[----:B------:R-:W-:Y:S01]  /*2b90*/  LEA.HI.X.SX32 R137, R64, R149, 0x1, P3 ;  /* 0x0000009540897211 */ /* 0x000fe200018f0eff */
[----:B------:R-:W-:Y:S01]  /*2ba0*/  FADD R117, R117, -R32 ;  /* 0x8000002075757221 */ /* 0x000fe20000000000 */
[CC--:B------:R-:W-:Y:S01]  /*2bb0*/  IADD3 R134, P2, PT, R41.reuse, R115.reuse, RZ ;  /* 0x0000007329867210 */ /* 0x0c0fe20007f5e0ff */
[----:B------:R-:W-:Y:S01]  /*2bc0*/  IMAD R64, R142, 0x2, R62 ;  /* 0x000000028e407824 */ /* 0x000fe200078e023e */
[----:B------:R-:W-:Y:S01]  /*2bd0*/  IADD3 R132, P3, PT, R62, R115, RZ ;  /* 0x000000733e847210 */ /* 0x000fe20007f7e0ff */
[----:B------:R-:W-:Y:S01]  /*2be0*/  FMUL R143, R108, 1.4426950216293334961 ;  /* 0x3fb8aa3b6c8f7820 */ /* 0x000fe20000400000 */
[----:B------:R-:W-:Y:S01]  /*2bf0*/  LEA.HI.X.SX32 R135, R41, R149, 0x1, P2 ;  /* 0x0000009529877211 */ /* 0x000fe200010f0eff */
[----:B------:R-:W-:Y:S01]  /*2c00*/  IMAD R41, R142, 0x2, R64 ;  /* 0x000000028e297824 */ /* 0x000fe200078e0240 */
[----:B------:R-:W-:Y:S01]  /*2c10*/  IADD3 R130, P2, PT, R64, R115, RZ ;  /* 0x0000007340827210 */ /* 0x000fe20007f5e0ff */
[----:B------:R-:W-:Y:S01]  /*2c20*/  VIADD R108, R147, UR10 ;  /* 0x0000000a936c7c36 */ /* 0x000fe20008000000 */
[-C--:B------:R-:W-:Y:S01]  /*2c30*/  LEA.HI.X.SX32 R133, R62, R149.reuse, 0x1, P3 ;  /* 0x000000953e857211 */ /* 0x080fe200018f0eff */
[----:B------:R-:W-:Y:S01]  /*2c40*/  IMAD R66, R142, 0x2, R41 ;  /* 0x000000028e427824 */ /* 0x000fe200078e0229 */
[----:B------:R-:W-:Y:S01]  /*2c50*/  LEA.HI.X.SX32 R131, R64, R149, 0x1, P2 ;  /* 0x0000009540837211 */ /* 0x000fe200010f0eff */
[----:B------:R-:W-:Y:S01]  /*2c60*/  FMUL R64, R113, 1.4426950216293334961 ;  /* 0x3fb8aa3b71407820 */ /* 0x000fe20000400000 */
[CC--:B------:R-:W-:Y:S01]  /*2c70*/  IADD3 R128, P2, PT, R41.reuse, R115.reuse, RZ ;  /* 0x0000007329807210 */ /* 0x0c0fe20007f5e0ff */
[----:B------:R-:W-:Y:S01]  /*2c80*/  IMAD R112, R142, 0x2, R66 ;  /* 0x000000028e707824 */ /* 0x000fe200078e0242 */
[----:B------:R-:W-:Y:S01]  /*2c90*/  IADD3 R126, P3, PT, R66, R115, RZ ;  /* 0x00000073427e7210 */ /* 0x000fe20007f7e0ff */
[----:B------:R-:W-:Y:S01]  /*2ca0*/  FMUL R54, R114, 1.4426950216293334961 ;  /* 0x3fb8aa3b72367820 */ /* 0x000fe20000400000 */
[-C--:B------:R-:W-:Y:S01]  /*2cb0*/  LEA.HI.X.SX32 R129, R41, R149.reuse, 0x1, P2 ;  /* 0x0000009529817211 */ /* 0x080fe200010f0eff */
[----:B------:R-:W-:Y:S01]  /*2cc0*/  IMAD R41, R142, 0x2, R112 ;  /* 0x000000028e297824 */ /* 0x000fe200078e0270 */
[----:B------:R-:W-:Y:S01]  /*2cd0*/  LEA.HI.X.SX32 R127, R66, R149, 0x1, P3 ;  /* 0x00000095427f7211 */ /* 0x000fe200018f0eff */
[----:B------:R-:W-:Y:S01]  /*2ce0*/  FMUL R62, R117, 1.4426950216293334961 ;  /* 0x3fb8aa3b753e7820 */ /* 0x000fe20000400000 */
[-C--:B------:R-:W-:Y:S01]  /*2cf0*/  IADD3 R124, P2, PT, R112, R115.reuse, RZ ;  /* 0x00000073707c7210 */ /* 0x080fe20007f5e0ff */
[----:B------:R-:W-:Y:S01]  /*2d00*/  IMAD R66, R142, 0x2, R41 ;  /* 0x000000028e427824 */ /* 0x000fe200078e0229 */
[----:B------:R-:W-:Y:S01]  /*2d10*/  IADD3 R122, P3, PT, R41, R115, RZ ;  /* 0x00000073297a7210 */ /* 0x000fe20007f7e0ff */
[----:B------:R-:W-:Y:S01]  /*2d20*/  FADD R19, R19, -R32 ;  /* 0x8000002013137221 */ /* 0x000fe20000000000 */
[-C--:B------:R-:W-:Y:S01]  /*2d30*/  LEA.HI.X.SX32 R125, R112, R149.reuse, 0x1, P2 ;  /* 0x00000095707d7211 */ /* 0x080fe200010f0eff */
[----:B------:R-:W-:Y:S01]  /*2d40*/  FADD R112, -R32, -INF ;  /* 0xff80000020707421 */ /* 0x000fe20000000100 */
[----:B------:R-:W-:Y:S01]  /*2d50*/  LEA.HI.X.SX32 R123, R41, R149, 0x1, P3 ;  /* 0x00000095297b7211 */ /* 0x000fe200018f0eff */
[----:B------:R-:W-:Y:S01]  /*2d60*/  IMAD R41, R142, 0x2, R66 ;  /* 0x000000028e297824 */ /* 0x000fe200078e0242 */
[----:B------:R-:W-:Y:S01]  /*2d70*/  IADD3 R120, P2, PT, R66, R115, RZ ;  /* 0x0000007342787210 */ /* 0x000fe20007f5e0ff */
[--C-:B------:R-:W-:Y:S01]  /*2d80*/  FADD R18, R18, -R32.reuse ;  /* 0x8000002012127221 */ /* 0x100fe20000000000 */
[----:B------:R-:W-:Y:S01]  /*2d90*/  FADD R12, R12, -R32 ;  /* 0x800000200c0c7221 */ /* 0x000fe20000000000 */
[----:B------:R-:W-:Y:S01]  /*2da0*/  IMAD R110, R142, 0x2, R41 ;  /* 0x000000028e6e7824 */ /* 0x000fe200078e0229 */
[----:B------:R-:W-:Y:S01]  /*2db0*/  LEA.HI.X.SX32 R121, R66, R149, 0x1, P2 ;  /* 0x0000009542797211 */ /* 0x000fe200010f0eff */
[----:B------:R-:W-:Y:S01]  /*2dc0*/  FMUL R66, R111, 1.4426950216293334961 ;  /* 0x3fb8aa3b6f427820 */ /* 0x000fe20000400000 */
[CC--:B------:R-:W-:Y:S01]  /*2dd0*/  IADD3 R118, P2, PT, R41.reuse, R115.reuse, RZ ;  /* 0x0000007329767210 */ /* 0x0c0fe20007f5e0ff */
[----:B------:R-:W-:Y:S01]  /*2de0*/  IMAD R111, R142, 0x2, R110 ;  /* 0x000000028e6f7824 */ /* 0x000fe200078e026e */
[----:B------:R-:W-:Y:S01]  /*2df0*/  IADD3 R116, P3, PT, R110, R115, RZ ;  /* 0x000000736e747210 */ /* 0x000fe20007f7e0ff */
[----:B------:R-:W-:Y:S01]  /*2e00*/  MUFU.EX2 R55, R55 ;  /* 0x0000003700377308 */ /* 0x000fe20000000800 */
[-C--:B------:R-:W-:Y:S01]  /*2e10*/  LEA.HI.X.SX32 R119, R41, R149.reuse, 0x1, P2 ;  /* 0x0000009529777211 */ /* 0x080fe200010f0eff */
[----:B------:R-:W-:Y:S01]  /*2e20*/  FMUL R41, R112, 1.4426950216293334961 ;  /* 0x3fb8aa3b70297820 */ /* 0x000fe20000400000 */
[----:B------:R-:W-:Y:S01]  /*2e30*/  IMAD R113, R142, 0x2, R111 ;  /* 0x000000028e717824 */ /* 0x000fe200078e026f */
[----:B------:R-:W-:-:S02]  /*2e40*/  LEA.HI.X.SX32 R117, R110, R149, 0x1, P3 ;  /* 0x000000956e757211 */ /* 0x000fc400018f0eff */
[-C--:B------:R-:W-:Y:S01]  /*2e50*/  IADD3 R114, P2, PT, R111, R115.reuse, RZ ;  /* 0x000000736f727210 */ /* 0x080fe20007f5e0ff */
[----:B------:R-:W-:Y:S01]  /*2e60*/  IMAD R142, R142, 0x2, R113 ;  /* 0x000000028e8e7824 */ /* 0x000fe200078e0271 */
[----:B------:R-:W3:Y:S01]  /*2e70*/  MUFU.EX2 R41, R41 ;  /* 0x0000002900297308 */ /* 0x000ee20000000800 */
[----:B------:R-:W-:-:S03]  /*2e80*/  IADD3 R112, P3, PT, R113, R115, RZ ;  /* 0x0000007371707210 */ /* 0x000fc60007f7e0ff */
[C---:B------:R-:W-:Y:S02]  /*2e90*/  IADD3 R110, P4, PT, R142.reuse, R115, RZ ;  /* 0x000000738e6e7210 */ /* 0x040fe40007f9e0ff */
[-C--:B------:R-:W-:Y:S02]  /*2ea0*/  LEA.HI.X.SX32 R115, R111, R149.reuse, 0x1, P2 ;  /* 0x000000956f737211 */ /* 0x080fe400010f0eff */
[-C--:B------:R-:W-:Y:S01]  /*2eb0*/  LEA.HI.X.SX32 R111, R142, R149.reuse, 0x1, P4 ;  /* 0x000000958e6f7211 */ /* 0x080fe200020f0eff */
[--C-:B------:R-:W-:Y:S01]  /*2ec0*/  FADD R142, R23, -R32.reuse ;  /* 0x80000020178e7221 */ /* 0x100fe20000000000 */
[----:B------:R-:W-:Y:S01]  /*2ed0*/  LEA.HI.X.SX32 R113, R113, R149, 0x1, P3 ;  /* 0x0000009571717211 */ /* 0x000fe200018f0eff */
[----:B------:R0:W-:Y:S02]  /*2ee0*/  MUFU.EX2 R23, R143 ;  /* 0x0000008f00177308 */ /* 0x0001e40000000800 */
[----:B------:R-:W-:Y:S01]  /*2ef0*/  FMUL R142, R142, 1.4426950216293334961 ;  /* 0x3fb8aa3b8e8e7820 */ /* 0x000fe20000400000 */
[----:B---3--:R-:W-:Y:S05]  /*2f00*/  STSM.16.M88 [R108+0x5000], R41 ;  /* 0x005000296c007844 */ /* 0x008fea0000000000 */
[----:B------:R1:W-:Y:S01]  /*2f10*/  MUFU.EX2 R149, R142 ;  /* 0x0000008e00957308 */ /* 0x0003e20000000800 */
[----:B------:R-:W-:Y:S01]  /*2f20*/  BAR.SYNC.DEFER_BLOCKING 0x0 ;  /* 0x0000000000007b1d */ /* 0x000fe20000010000 */
[----:B0-----:R-:W-:Y:S01]  /*2f30*/  FMUL R143, R19, 1.4426950216293334961 ;  /* 0x3fb8aa3b138f7820 */ /* 0x001fe20000400000 */
[----:B------:R-:W-:Y:S01]  /*2f40*/  FADD R19, R16, -R32 ;  /* 0x8000002010137221 */ /* 0x000fe20000000000 */
[----:B------:R-:W-:-:S02]  /*2f50*/  PRMT R154, RZ, 0x7610, R154 ;  /* 0x00007610ff9a7816 */ /* 0x000fc4000000009a */
[----:B------:R-:W-:Y:S02]  /*2f60*/  PRMT R160, RZ, 0x7610, R160 ;  /* 0x00007610ffa07816 */ /* 0x000fe400000000a0 */
[----:B------:R-:W0:Y:S01]  /*2f70*/  MUFU.EX2 R57, R57 ;  /* 0x0000003900397308 */ /* 0x000e220000000800 */
[----:B-1----:R-:W-:Y:S01]  /*2f80*/  FADD R142, R17, -R32 ;  /* 0x80000020118e7221 */ /* 0x002fe20000000000 */
[----:B------:R-:W-:Y:S01]  /*2f90*/  FMUL R153, R19, 1.4426950216293334961 ;  /* 0x3fb8aa3b13997820 */ /* 0x000fe20000400000 */
[----:B------:R-:W-:Y:S02]  /*2fa0*/  PRMT R166, RZ, 0x7610, R166 ;  /* 0x00007610ffa67816 */ /* 0x000fe400000000a6 */
[----:B------:R-:W-:Y:S01]  /*2fb0*/  FMUL R155, R142, 1.4426950216293334961 ;  /* 0x3fb8aa3b8e9b7820 */ /* 0x000fe20000400000 */
[----:B------:R-:W-:Y:S01]  /*2fc0*/  PRMT R147, RZ, 0x7610, R147 ;  /* 0x00007610ff937816 */ /* 0x000fe20000000093 */
[----:B------:R-:W-:Y:S01]  /*2fd0*/  FADD R142, R13, -R32 ;  /* 0x800000200d8e7221 */ /* 0x000fe20000000000 */
[----:B------:R1:W-:Y:S01]  /*2fe0*/  MUFU.EX2 R16, R143 ;  /* 0x0000008f00107308 */ /* 0x0003e20000000800 */
[----:B------:R-:W-:Y:S01]  /*2ff0*/  FMUL R152, R18, 1.4426950216293334961 ;  /* 0x3fb8aa3b12987820 */ /* 0x000fe20000400000 */
[----:B------:R-:W-:-:S02]  /*3000*/  PRMT R19, RZ, 0x7610, R19 ;  /* 0x00007610ff137816 */ /* 0x000fc40000000013 */
[----:B------:R-:W-:Y:S02]  /*3010*/  PRMT R18, RZ, 0x7610, R18 ;  /* 0x00007610ff127816 */ /* 0x000fe40000000012 */
[----:B------:R-:W-:Y:S02]  /*3020*/  PRMT R158, RZ, 0x7610, R158 ;  /* 0x00007610ff9e7816 */ /* 0x000fe4000000009e */
[----:B------:R2:W-:Y:S01]  /*3030*/  MUFU.EX2 R17, R153 ;  /* 0x0000009900117308 */ /* 0x0005e20000000800 */
[----:B-1----:R-:W-:Y:S01]  /*3040*/  FMUL R143, R12, 1.4426950216293334961 ;  /* 0x3fb8aa3b0c8f7820 */ /* 0x002fe20000400000 */
[----:B------:R-:W-:Y:S01]  /*3050*/  PRMT R12, RZ, 0x7610, R12 ;  /* 0x00007610ff0c7816 */ /* 0x000fe2000000000c */
[----:B------:R-:W3:Y:S01]  /*3060*/  @P0 LDG.E.U8 R146, desc[UR20][R140.64] ;  /* 0x000000148c920981 */ /* 0x000ee2000c1e1100 */
[----:B------:R-:W-:Y:S02]  /*3070*/  PRMT R168, RZ, 0x7610, R168 ;  /* 0x00007610ffa87816 */ /* 0x000fe400000000a8 */
[----:B------:R-:W-:Y:S01]  /*3080*/  PRMT R150, RZ, 0x7610, R150 ;  /* 0x00007610ff967816 */ /* 0x000fe20000000096 */
[----:B------:R-:W4:Y:S01]  /*3090*/  @P0 LDG.E.U8 R154, desc[UR20][R132.64] ;  /* 0x00000014849a0981 */ /* 0x000f22000c1e1100 */
[----:B------:R1:W-:Y:S01]  /*30a0*/  MUFU.EX2 R13, R155 ;  /* 0x0000009b000d7308 */ /* 0x0003e20000000800 */
[----:B--2---:R-:W-:-:S02]  /*30b0*/  PRMT R153, RZ, 0x7610, R153 ;  /* 0x00007610ff997816 */ /* 0x004fc40000000099 */
[----:B------:R-:W-:Y:S01]  /*30c0*/  PRMT R156, RZ, 0x7610, R156 ;  /* 0x00007610ff9c7816 */ /* 0x000fe2000000009c */
[----:B------:R-:W2:Y:S01]  /*30d0*/  @P0 LDG.E.U8 R160, desc[UR20][R124.64] ;  /* 0x000000147ca00981 */ /* 0x000ea2000c1e1100 */
[----:B------:R-:W-:Y:S02]  /*30e0*/  PRMT R164, RZ, 0x7610, R164 ;  /* 0x00007610ffa47816 */ /* 0x000fe400000000a4 */
[----:B------:R-:W-:Y:S01]  /*30f0*/  PRMT R170, RZ, 0x7610, R170 ;  /* 0x00007610ffaa7816 */ /* 0x000fe200000000aa */
[----:B------:R-:W5:Y:S01]  /*3100*/  @P0 LDG.E.U8 R166, desc[UR20][R116.64] ;  /* 0x0000001474a60981 */ /* 0x000f62000c1e1100 */
[----:B-1----:R-:W-:Y:S01]  /*3110*/  PRMT R155, RZ, 0x7610, R155 ;  /* 0x00007610ff9b7816 */ /* 0x002fe2000000009b */
[--C-:B------:R-:W-:Y:S01]  /*3120*/  FADD R10, R10, -R32.reuse ;  /* 0x800000200a0a7221 */ /* 0x100fe20000000000 */
[----:B------:R-:W1:Y:S01]  /*3130*/  MUFU.EX2 R54, R54 ;  /* 0x0000003600367308 */ /* 0x000e620000000800 */
[----:B------:R-:W2:Y:S04]  /*3140*/  @P0 LDG.E.U8 R147, desc[UR20][R138.64] ;  /* 0x000000148a930981 */ /* 0x000ea8000c1e1100 */
[----:B------:R-:W2:Y:S03]  /*3150*/  @P0 LDG.E.U8 R19, desc[UR20][R130.64] ;  /* 0x0000001482130981 */ /* 0x000ea6000c1e1100 */
[----:B------:R-:W0:Y:S01]  /*3160*/  MUFU.EX2 R59, R59 ;  /* 0x0000003b003b7308 */ /* 0x000e220000000800 */
        /* <DEDUP_REMOVED lines=13> */
[----:B------:R-:W2:Y:S01]  /*3240*/  @P0 LDG.E.U8 R170, desc[UR20][R110.64] ;  /* 0x000000146eaa0981 */ /* 0x000ea2000c1e1100 */
[----:B------:R-:W-:Y:S01]  /*3250*/  FMUL R162, R142, 1.4426950216293334961 ;  /* 0x3fb8aa3b8ea27820 */ /* 0x000fe20000400000 */
[--C-:B------:R-:W-:Y:S01]  /*3260*/  FADD R142, R8, -R32.reuse ;  /* 0x80000020088e7221 */ /* 0x100fe20000000000 */
[----:B------:R-:W0:Y:S03]  /*3270*/  MUFU.EX2 R60, R60 ;  /* 0x0000003c003c7308 */ /* 0x000e260000000800 */
[----:B------:R-:W-:Y:S01]  /*3280*/  FMUL R159, R142, 1.4426950216293334961 ;  /* 0x3fb8aa3b8e9f7820 */ /* 0x000fe20000400000 */
[----:B------:R-:W-:-:S04]  /*3290*/  FADD R142, R9, -R32 ;  /* 0x80000020098e7221 */ /* 0x000fc80000000000 */
[----:B------:R-:W-:Y:S01]  /*32a0*/  FMUL R142, R142, 1.4426950216293334961 ;  /* 0x3fb8aa3b8e8e7820 */ /* 0x000fe20000400000 */
[----:B------:R0:W-:Y:S08]  /*32b0*/  MUFU.EX2 R9, R159 ;  /* 0x0000009f00097308 */ /* 0x0001f00000000800 */
[----:B------:R1:W-:Y:S01]  /*32c0*/  MUFU.EX2 R157, R142 ;  /* 0x0000008e009d7308 */ /* 0x0003e20000000800 */
[----:B0-----:R-:W-:-:S07]  /*32d0*/  FADD R159, R50, R55 ;  /* 0x00000037329f7221 */ /* 0x001fce0000000000 */
[----:B------:R-:W0:Y:S01]  /*32e0*/  MUFU.EX2 R65, R65 ;  /* 0x0000004100417308 */ /* 0x000e220000000800 */
[----:B-1----:R-:W-:Y:S01]  /*32f0*/  FMUL R142, R10, 1.4426950216293334961 ;  /* 0x3fb8aa3b0a8e7820 */ /* 0x002fe20000400000 */
[----:B------:R-:W-:-:S06]  /*3300*/  FADD R10, R15, -R32 ;  /* 0x800000200f0a7221 */ /* 0x000fcc0000000000 */
[----:B------:R1:W-:Y:S08]  /*3310*/  MUFU.EX2 R8, R143 ;  /* 0x0000008f00087308 */ /* 0x0003f00000000800 */
[----:B------:R0:W-:Y:S01]  /*3320*/  MUFU.EX2 R15, R142 ;  /* 0x0000008e000f7308 */ /* 0x0001e20000000800 */
[----:B-1----:R-:W-:Y:S01]  /*3330*/  FMUL R143, R10, 1.4426950216293334961 ;  /* 0x3fb8aa3b0a8f7820 */ /* 0x002fe20000400000 */
[--C-:B------:R-:W-:Y:S01]  /*3340*/  FADD R10, R14, -R32.reuse ;  /* 0x800000200e0a7221 */ /* 0x100fe20000000000 */
[----:B------:R-:W-:-:S05]  /*3350*/  FADD R27, R27, -R32 ;  /* 0x800000201b1b7221 */ /* 0x000fca0000000000 */
[----:B------:R-:W1:Y:S01]  /*3360*/  MUFU.EX2 R62, R62 ;  /* 0x0000003e003e7308 */ /* 0x000e620000000800 */
[----:B0-----:R-:W-:-:S07]  /*3370*/  FADD R142, R52, R159 ;  /* 0x0000009f348e7221 */ /* 0x001fce0000000000 */
[----:B------:R0:W-:Y:S01]  /*3380*/  MUFU.EX2 R14, R143 ;  /* 0x0000008f000e7308 */ /* 0x0001e20000000800 */
[--C-:B------:R-:W-:Y:S01]  /*3390*/  FADD R6, R6, -R32.reuse ;  /* 0x8000002006067221 */ /* 0x100fe20000000000 */
[--C-:B------:R-:W-:Y:S01]  /*33a0*/  FADD R7, R7, -R32.reuse ;  /* 0x8000002007077221 */ /* 0x100fe20000000000 */
[--C-:B------:R-:W-:Y:S01]  /*33b0*/  FADD R11, R11, -R32.reuse ;  /* 0x800000200b0b7221 */ /* 0x100fe20000000000 */
[----:B------:R-:W-:-:S04]  /*33c0*/  FADD R25, R25, -R32 ;  /* 0x8000002019197221 */ /* 0x000fc80000000000 */
[----:B------:R-:W1:Y:S01]  /*33d0*/  MUFU.EX2 R67, R67 ;  /* 0x0000004300437308 */ /* 0x000e620000000800 */
[----:B0-----:R-:W-:-:S04]  /*33e0*/  FADD R143, R57, R142 ;  /* 0x0000008e398f7221 */ /* 0x001fc80000000000 */
[----:B------:R-:W-:Y:S01]  /*33f0*/  FADD R142, R54, R143 ;  /* 0x0000008f368e7221 */ /* 0x000fe20000000000 */
[--C-:B------:R-:W-:Y:S01]  /*3400*/  FADD R21, R21, -R32.reuse ;  /* 0x8000002015157221 */ /* 0x100fe20000000000 */
[----:B------:R-:W-:Y:S01]  /*3410*/  FADD R20, R20, -R32 ;  /* 0x8000002014147221 */ /* 0x000fe20000000000 */
[----:B------:R-:W0:Y:S01]  /*3420*/  MUFU.EX2 R64, R64 ;  /* 0x0000004000407308 */ /* 0x000e220000000800 */
[----:B------:R-:W-:-:S04]  /*3430*/  FADD R143, R59, R142 ;  /* 0x0000008e3b8f7221 */ /* 0x000fc80000000000 */
[----:B------:R-:W-:Y:S01]  /*3440*/  FADD R142, R56, R143 ;  /* 0x0000008f388e7221 */ /* 0x000fe20000000000 */
[----:B------:R-:W-:Y:S02]  /*3450*/  FADD R24, R24, -R32 ;  /* 0x8000002018187221 */ /* 0x000fe40000000000 */
[----:B------:R-:W0:Y:S01]  /*3460*/  MUFU.EX2 R145, R145 ;  /* 0x0000009100917308 */ /* 0x000e220000000800 */
[----:B------:R-:W-:-:S04]  /*3470*/  FADD R143, R61, R142 ;  /* 0x0000008e3d8f7221 */ /* 0x000fc80000000000 */
[----:B------:R-:W-:Y:S01]  /*3480*/  FADD R142, R58, R143 ;  /* 0x0000008f3a8e7221 */ /* 0x000fe20000000000 */
[----:B------:R-:W-:Y:S02]  /*3490*/  FMUL R27, R27, 1.4426950216293334961 ;  /* 0x3fb8aa3b1b1b7820 */ /* 0x000fe40000400000 */
[----:B------:R-:W0:Y:S01]  /*34a0*/  MUFU.EX2 R66, R66 ;  /* 0x0000004200427308 */ /* 0x000e220000000800 */
[----:B------:R-:W-:Y:S01]  /*34b0*/  FADD R143, R63, R142 ;  /* 0x0000008e3f8f7221 */ /* 0x000fe20000000000 */
[----:B------:R-:W-:Y:S01]  /*34c0*/  FMUL R172, R6, 1.4426950216293334961 ;  /* 0x3fb8aa3b06ac7820 */ /* 0x000fe20000400000 */
[----:B------:R-:W-:Y:S02]  /*34d0*/  FMUL R6, R7, 1.4426950216293334961 ;  /* 0x3fb8aa3b07067820 */ /* 0x000fe40000400000 */
[----:B------:R-:W-:Y:S01]  /*34e0*/  FADD R142, R60, R143 ;  /* 0x0000008f3c8e7221 */ /* 0x000fe20000000000 */
[----:B------:R-:W-:Y:S01]  /*34f0*/  FMUL R7, R11, 1.4426950216293334961 ;  /* 0x3fb8aa3b0b077820 */ /* 0x000fe20000400000 */
[----:B------:R-:W-:Y:S01]  /*3500*/  FMUL R25, R25, 1.4426950216293334961 ;  /* 0x3fb8aa3b19197820 */ /* 0x000fe20000400000 */
[----:B------:R-:W-:Y:S01]  /*3510*/  FMUL R11, R21, 1.4426950216293334961 ;  /* 0x3fb8aa3b150b7820 */ /* 0x000fe20000400000 */
[----:B------:R0:W-:Y:S01]  /*3520*/  MUFU.EX2 R159, R27 ;  /* 0x0000001b009f7308 */ /* 0x0001e20000000800 */
[----:B------:R-:W-:Y:S01]  /*3530*/  FMUL R21, R20, 1.4426950216293334961 ;  /* 0x3fb8aa3b14157820 */ /* 0x000fe20000400000 */
[----:B------:R-:W-:Y:S01]  /*3540*/  FADD R20, R22, -R32 ;  /* 0x8000002016147221 */ /* 0x000fe20000000000 */
[----:B0-----:R-:W-:-:S05]  /*3550*/  FADD R27, R65, R142 ;  /* 0x0000008e411b7221 */ /* 0x001fca0000000000 */
[----:B------:R0:W-:Y:S01]  /*3560*/  MUFU.EX2 R22, R25 ;  /* 0x0000001900167308 */ /* 0x0001e20000000800 */
[----:B-1----:R-:W-:Y:S01]  /*3570*/  FADD R142, R62, R27 ;  /* 0x0000001b3e8e7221 */ /* 0x002fe20000000000 */
[----:B0-----:R-:W-:Y:S01]  /*3580*/  FMUL R25, R24, 1.4426950216293334961 ;  /* 0x3fb8aa3b18197820 */ /* 0x001fe20000400000 */
[----:B------:R-:W-:-:S05]  /*3590*/  FADD R24, R5, -R32 ;  /* 0x8000002005187221 */ /* 0x000fca0000000000 */
[----:B------:R0:W-:Y:S01]  /*35a0*/  MUFU.EX2 R5, R25 ;  /* 0x0000001900057308 */ /* 0x0001e20000000800 */
[----:B------:R-:W-:Y:S01]  /*35b0*/  FADD R26, R26, -R32 ;  /* 0x800000201a1a7221 */ /* 0x000fe20000000000 */
[----:B0-----:R-:W-:-:S06]  /*35c0*/  FADD R25, R67, R142 ;  /* 0x0000008e43197221 */ /* 0x001fcc0000000000 */
[----:B------:R-:W0:Y:S01]  /*35d0*/  MUFU.EX2 R152, R152 ;  /* 0x0000009800987308 */ /* 0x000e220000000800 */
[----:B------:R-:W-:Y:S01]  /*35e0*/  FADD R142, R64, R25 ;  /* 0x00000019408e7221 */ /* 0x000fe20000000000 */
[----:B------:R-:W-:-:S03]  /*35f0*/  FMUL R25, R26, 1.4426950216293334961 ;  /* 0x3fb8aa3b1a197820 */ /* 0x000fc60000400000 */
[----:B------:R-:W-:-:S04]  /*3600*/  FADD R27, R145, R142 ;  /* 0x0000008e911b7221 */ /* 0x000fc80000000000 */
[----:B------:R-:W-:-:S04]  /*3610*/  FADD R26, R66, R27 ;  /* 0x0000001b421a7221 */ /* 0x000fc80000000000 */
[----:B------:R-:W-:Y:S01]  /*3620*/  FADD R142, R23, R26 ;  /* 0x0000001a178e7221 */ /* 0x000fe20000000000 */
[----:B------:R-:W1:Y:S03]  /*3630*/  MUFU.EX2 R162, R162 ;  /* 0x000000a200a27308 */ /* 0x000e660000000800 */
[----:B------:R-:W-:-:S04]  /*3640*/  FADD R27, R149, R142 ;  /* 0x0000008e951b7221 */ /* 0x000fc80000000000 */
[----:B0-----:R-:W-:Y:S01]  /*3650*/  FADD R27, R152, R27 ;  /* 0x0000001b981b7221 */ /* 0x001fe20000000000 */
[----:B------:R-:W-:-:S03]  /*3660*/  FADD R29, R29, -R32 ;  /* 0x800000201d1d7221 */ /* 0x000fc60000000000 */
[----:B------:R-:W-:Y:S01]  /*3670*/  FADD R142, R16, R27 ;  /* 0x0000001b108e7221 */ /* 0x000fe20000000000 */
[----:B------:R-:W-:-:S03]  /*3680*/  FADD R27, R33, -R32 ;  /* 0x80000020211b7221 */ /* 0x000fc60000000000 */
[----:B------:R-:W-:Y:S01]  /*3690*/  FADD R142, R17, R142 ;  /* 0x0000008e118e7221 */ /* 0x000fe20000000000 */
[----:B------:R-:W-:Y:S01]  /*36a0*/  FMUL R29, R29, 1.4426950216293334961 ;  /* 0x3fb8aa3b1d1d7820 */ /* 0x000fe20000400000 */
[----:B------:R-:W-:Y:S02]  /*36b0*/  FMUL R174, R27, 1.4426950216293334961 ;  /* 0x3fb8aa3b1bae7820 */ /* 0x000fe40000400000 */
[----:B------:R-:W-:Y:S01]  /*36c0*/  FADD R27, R13, R142 ;  /* 0x0000008e0d1b7221 */ /* 0x000fe20000000000 */
[----:B------:R-:W0:Y:S01]  /*36d0*/  MUFU.EX2 R172, R172 ;  /* 0x000000ac00ac7308 */ /* 0x000e220000000800 */
[----:B------:R-:W-:-:S07]  /*36e0*/  FADD R30, R30, -R32 ;  /* 0x800000201e1e7221 */ /* 0x000fce0000000000 */
[----:B------:R1:W-:Y:S02]  /*36f0*/  MUFU.EX2 R161, R29 ;  /* 0x0000001d00a17308 */ /* 0x0003e40000000800 */
[----:B-1----:R-:W-:-:S06]  /*3700*/  FADD R29, R162, R27 ;  /* 0x0000001ba21d7221 */ /* 0x002fcc0000000000 */
[----:B------:R-:W1:Y:S01]  /*3710*/  MUFU.EX2 R6, R6 ;  /* 0x0000000600067308 */ /* 0x000e620000000800 */
[----:B------:R-:W-:Y:S01]  /*3720*/  FMUL R27, R30, 1.4426950216293334961 ;  /* 0x3fb8aa3b1e1b7820 */ /* 0x000fe20000400000 */
[----:B------:R-:W-:-:S04]  /*3730*/  FADD R30, R8, R29 ;  /* 0x0000001d081e7221 */ /* 0x000fc80000000000 */
[----:B------:R-:W-:Y:S02]  /*3740*/  FADD R30, R9, R30 ;  /* 0x0000001e091e7221 */ /* 0x000fe40000000000 */
[----:B------:R-:W1:Y:S01]  /*3750*/  MUFU.EX2 R7, R7 ;  /* 0x0000000700077308 */ /* 0x000e620000000800 */
[----:B------:R-:W-:Y:S01]  /*3760*/  FMUL R10, R10, 1.4426950216293334961 ;  /* 0x3fb8aa3b0a0a7820 */ /* 0x000fe20000400000 */
[----:B------:R-:W-:-:S04]  /*3770*/  FADD R29, R157, R30 ;  /* 0x0000001e9d1d7221 */ /* 0x000fc80000000000 */
[----:B0-----:R-:W-:Y:S02]  /*3780*/  FADD R29, R172, R29 ;  /* 0x0000001dac1d7221 */ /* 0x001fe40000000000 */
[----:B------:R-:W0:Y:S02]  /*3790*/  MUFU.EX2 R10, R10 ;  /* 0x0000000a000a7308 */ /* 0x000e240000000800 */
[----:B-1----:R-:W-:-:S06]  /*37a0*/  FADD R30, R6, R29 ;  /* 0x0000001d061e7221 */ /* 0x002fcc0000000000 */
[----:B------:R-:W1:Y:S01]  /*37b0*/  MUFU.EX2 R11, R11 ;  /* 0x0000000b000b7308 */ /* 0x000e620000000800 */
[----:B------:R-:W-:Y:S01]  /*37c0*/  FADD R30, R7, R30 ;  /* 0x0000001e071e7221 */ /* 0x000fe20000000000 */
[----:B------:R-:W-:-:S03]  /*37d0*/  FMUL R20, R20, 1.4426950216293334961 ;  /* 0x3fb8aa3b14147820 */ /* 0x000fc60000400000 */
[----:B------:R-:W-:-:S03]  /*37e0*/  FADD R29, R15, R30 ;  /* 0x0000001e0f1d7221 */ /* 0x000fc60000000000 */
[----:B------:R-:W3:Y:S01]  /*37f0*/  MUFU.EX2 R21, R21 ;  /* 0x0000001500157308 */ /* 0x000ee20000000800 */
[----:B------:R-:W-:-:S04]  /*3800*/  FADD R29, R14, R29 ;  /* 0x0000001d0e1d7221 */ /* 0x000fc80000000000 */
[----:B0-----:R-:W-:-:S03]  /*3810*/  FADD R30, R10, R29 ;  /* 0x0000001d0a1e7221 */ /* 0x001fc60000000000 */
[----:B------:R-:W0:Y:S01]  /*3820*/  MUFU.EX2 R20, R20 ;  /* 0x0000001400147308 */ /* 0x000e220000000800 */
[----:B-1----:R-:W-:Y:S01]  /*3830*/  FADD R30, R11, R30 ;  /* 0x0000001e0b1e7221 */ /* 0x002fe20000000000 */
[----:B------:R-:W-:Y:S01]  /*3840*/  FMUL R24, R24, 1.4426950216293334961 ;  /* 0x3fb8aa3b18187820 */ /* 0x000fe20000400000 */
[----:B------:R-:W-:-:S04]  /*3850*/  FADD R4, R4, -R32 ;  /* 0x8000002004047221 */ /* 0x000fc80000000000 */
[----:B------:R-:W-:Y:S01]  /*3860*/  FMUL R4, R4, 1.4426950216293334961 ;  /* 0x3fb8aa3b04047820 */ /* 0x000fe20000400000 */
[----:B---3--:R-:W-:Y:S01]  /*3870*/  FADD R29, R21, R30 ;  /* 0x0000001e151d7221 */ /* 0x008fe20000000000 */
[----:B------:R-:W1:Y:S03]  /*3880*/  MUFU.EX2 R24, R24 ;  /* 0x0000001800187308 */ /* 0x000e660000000800 */
[----:B------:R-:W-:Y:S01]  /*3890*/  FADD R29, R22, R29 ;  /* 0x0000001d161d7221 */ /* 0x000fe20000000000 */
[----:B------:R-:W-:-:S03]  /*38a0*/  FADD R31, R31, -R32 ;  /* 0x800000201f1f7221 */ /* 0x000fc60000000000 */
[----:B0-----:R-:W-:Y:S01]  /*38b0*/  FADD R30, R20, R29 ;  /* 0x0000001d141e7221 */ /* 0x001fe20000000000 */
[----:B------:R-:W0:Y:S01]  /*38c0*/  MUFU.EX2 R4, R4 ;  /* 0x0000000400047308 */ /* 0x000e220000000800 */
[----:B------:R-:W-:Y:S02]  /*38d0*/  FMUL R26, R31, 1.4426950216293334961 ;  /* 0x3fb8aa3b1f1a7820 */ /* 0x000fe40000400000 */
[----:B------:R-:W-:Y:S01]  /*38e0*/  FADD R30, R159, R30 ;  /* 0x0000001e9f1e7221 */ /* 0x000fe20000000000 */
[----:B------:R-:W-:-:S03]  /*38f0*/  FADD R28, R28, -R32 ;  /* 0x800000201c1c7221 */ /* 0x000fc60000000000 */
[----:B------:R-:W-:Y:S01]  /*3900*/  FADD R31, R5, R30 ;  /* 0x0000001e051f7221 */ /* 0x000fe20000000000 */
[----:B------:R-:W3:Y:S01]  /*3910*/  MUFU.EX2 R25, R25 ;  /* 0x0000001900197308 */ /* 0x000ee20000000800 */
[----:B------:R-:W-:Y:S02]  /*3920*/  FMUL R28, R28, 1.4426950216293334961 ;  /* 0x3fb8aa3b1c1c7820 */ /* 0x000fe40000400000 */
[----:B-1----:R-:W-:-:S05]  /*3930*/  FADD R31, R24, R31 ;  /* 0x0000001f181f7221 */ /* 0x002fca0000000000 */
[----:B------:R-:W1:Y:S01]  /*3940*/  MUFU.EX2 R26, R26 ;  /* 0x0000001a001a7308 */ /* 0x000e620000000800 */
[----:B0-----:R-:W-:Y:S01]  /*3950*/  FADD R30, R4, R31 ;  /* 0x0000001f041e7221 */ /* 0x001fe20000000000 */
[----:B------:R-:W-:-:S06]  /*3960*/  FADD R35, R35, -R32 ;  /* 0x8000002023237221 */ /* 0x000fcc0000000000 */
[----:B------:R0:W1:Y:S01]  /*3970*/  MUFU.EX2 R33, R28 ;  /* 0x0000001c00217308 */ /* 0x0000620000000800 */
[----:B------:R-:W-:Y:S01]  /*3980*/  FADD R30, R161, R30 ;  /* 0x0000001ea11e7221 */ /* 0x000fe20000000000 */
[--C-:B------:R-:W-:Y:S01]  /*3990*/  FADD R34, R34, -R32.reuse ;  /* 0x8000002022227221 */ /* 0x100fe20000000000 */
[----:B------:R-:W-:-:S05]  /*39a0*/  FADD R29, R43, -R32 ;  /* 0x800000202b1d7221 */ /* 0x000fca0000000000 */
[----:B------:R-:W2:Y:S01]  /*39b0*/  MUFU.EX2 R174, R174 ;  /* 0x000000ae00ae7308 */ /* 0x000ea20000000800 */
[----:B0-----:R-:W-:Y:S01]  /*39c0*/  FMUL R28, R35, 1.4426950216293334961 ;  /* 0x3fb8aa3b231c7820 */ /* 0x001fe20000400000 */
[----:B---3--:R-:W-:Y:S01]  /*39d0*/  FADD R31, R25, R30 ;  /* 0x0000001e191f7221 */ /* 0x008fe20000000000 */
[----:B------:R-:W-:Y:S01]  /*39e0*/  FMUL R34, R34, 1.4426950216293334961 ;  /* 0x3fb8aa3b22227820 */ /* 0x000fe20000400000 */
[----:B------:R-:W-:-:S04]  /*39f0*/  FADD R37, R37, -R32 ;  /* 0x8000002025257221 */ /* 0x000fc80000000000 */
[----:B------:R-:W0:Y:S01]  /*3a00*/  MUFU.EX2 R27, R27 ;  /* 0x0000001b001b7308 */ /* 0x000e220000000800 */
[----:B------:R-:W-:Y:S01]  /*3a10*/  FMUL R29, R29, 1.4426950216293334961 ;  /* 0x3fb8aa3b1d1d7820 */ /* 0x000fe20000400000 */
[----:B-1----:R-:W-:Y:S01]  /*3a20*/  FADD R30, R26, R31 ;  /* 0x0000001f1a1e7221 */ /* 0x002fe20000000000 */
[----:B------:R-:W-:Y:S01]  /*3a30*/  FMUL R35, R37, 1.4426950216293334961 ;  /* 0x3fb8aa3b25237820 */ /* 0x000fe20000400000 */
[----:B------:R-:W-:-:S04]  /*3a40*/  FADD R36, R36, -R32 ;  /* 0x8000002024247221 */ /* 0x000fc80000000000 */
[----:B------:R-:W1:Y:S01]  /*3a50*/  MUFU.EX2 R28, R28 ;  /* 0x0000001c001c7308 */ /* 0x000e620000000800 */
[----:B------:R-:W-:Y:S01]  /*3a60*/  FMUL R36, R36, 1.4426950216293334961 ;  /* 0x3fb8aa3b24247820 */ /* 0x000fe20000400000 */
[----:B------:R-:W-:-:S06]  /*3a70*/  FADD R39, R39, -R32 ;  /* 0x8000002027277221 */ /* 0x000fcc0000000000 */
[----:B------:R-:W3:Y:S01]  /*3a80*/  MUFU.EX2 R34, R34 ;  /* 0x0000002200227308 */ /* 0x000ee20000000800 */
[----:B------:R-:W-:-:S07]  /*3a90*/  FMUL R39, R39, 1.4426950216293334961 ;  /* 0x3fb8aa3b27277820 */ /* 0x000fce0000400000 */
[----:B------:R0:W-:Y:S01]  /*3aa0*/  MUFU.EX2 R176, R29 ;  /* 0x0000001d00b07308 */ /* 0x0001e20000000800 */
[----:B------:R-:W-:Y:S01]  /*3ab0*/  FADD R38, R38, -R32 ;  /* 0x8000002026267221 */ /* 0x000fe20000000000 */
[----:B0-----:R-:W-:-:S06]  /*3ac0*/  FADD R29, R33, R30 ;  /* 0x0000001e211d7221 */ /* 0x001fcc0000000000 */
[----:B------:R-:W0:Y:S01]  /*3ad0*/  MUFU.EX2 R35, R35 ;  /* 0x0000002300237308 */ /* 0x000e220000000800 */
[----:B--2---:R-:W-:Y:S01]  /*3ae0*/  FADD R30, R174, R29 ;  /* 0x0000001dae1e7221 */ /* 0x004fe20000000000 */
[----:B------:R-:W-:-:S03]  /*3af0*/  FMUL R38, R38, 1.4426950216293334961 ;  /* 0x3fb8aa3b26267820 */ /* 0x000fc60000400000 */
[----:B------:R-:W-:-:S03]  /*3b00*/  FADD R29, R27, R30 ;  /* 0x0000001e1b1d7221 */ /* 0x000fc60000000000 */
[----:B------:R-:W2:Y:S01]  /*3b10*/  MUFU.EX2 R36, R36 ;  /* 0x0000002400247308 */ /* 0x000ea20000000800 */
[----:B------:R-:W-:Y:S01]  /*3b20*/  FADD R40, R40, -R32 ;  /* 0x8000002028287221 */ /* 0x000fe20000000000 */
[----:B-1----:R-:W-:-:S06]  /*3b30*/  FADD R29, R28, R29 ;  /* 0x0000001d1c1d7221 */ /* 0x002fcc0000000000 */
[----:B------:R-:W1:Y:S01]  /*3b40*/  MUFU.EX2 R39, R39 ;  /* 0x0000002700277308 */ /* 0x000e620000000800 */
[----:B---3--:R-:W-:Y:S01]  /*3b50*/  FADD R30, R34, R29 ;  /* 0x0000001d221e7221 */ /* 0x008fe20000000000 */
[----:B------:R-:W-:Y:S01]  /*3b60*/  FMUL R40, R40, 1.4426950216293334961 ;  /* 0x3fb8aa3b28287820 */ /* 0x000fe20000400000 */
[----:B------:R-:W-:-:S05]  /*3b70*/  FADD R45, R45, -R32 ;  /* 0x800000202d2d7221 */ /* 0x000fca0000000000 */
[----:B------:R-:W3:Y:S01]  /*3b80*/  MUFU.EX2 R43, R38 ;  /* 0x00000026002b7308 */ /* 0x000ee20000000800 */
[----:B0-----:R-:W-:Y:S01]  /*3b90*/  FADD R29, R35, R30 ;  /* 0x0000001e231d7221 */ /* 0x001fe20000000000 */
[----:B------:R-:W-:Y:S01]  /*3ba0*/  FMUL R45, R45, 1.4426950216293334961 ;  /* 0x3fb8aa3b2d2d7820 */ /* 0x000fe20000400000 */
[--C-:B------:R-:W-:Y:S01]  /*3bb0*/  FADD R42, R42, -R32.reuse ;  /* 0x800000202a2a7221 */ /* 0x100fe20000000000 */
[----:B------:R-:W-:Y:S01]  /*3bc0*/  FADD R47, R47, -R32 ;  /* 0x800000202f2f7221 */ /* 0x000fe20000000000 */
[----:B--2---:R-:W-:-:S03]  /*3bd0*/  FADD R30, R36, R29 ;  /* 0x0000001d241e7221 */ /* 0x004fc60000000000 */
[----:B------:R-:W0:Y:S01]  /*3be0*/  MUFU.EX2 R40, R40 ;  /* 0x0000002800287308 */ /* 0x000e220000000800 */
[----:B------:R-:W-:Y:S01]  /*3bf0*/  FMUL R42, R42, 1.4426950216293334961 ;  /* 0x3fb8aa3b2a2a7820 */ /* 0x000fe20000400000 */
[----:B-1----:R-:W-:Y:S01]  /*3c00*/  FADD R30, R39, R30 ;  /* 0x0000001e271e7221 */ /* 0x002fe20000000000 */
[----:B------:R-:W-:Y:S01]  /*3c10*/  FMUL R47, R47, 1.4426950216293334961 ;  /* 0x3fb8aa3b2f2f7820 */ /* 0x000fe20000400000 */
[----:B------:R-:W-:-:S04]  /*3c20*/  FADD R44, R44, -R32 ;  /* 0x800000202c2c7221 */ /* 0x000fc80000000000 */
[----:B------:R-:W1:Y:S01]  /*3c30*/  MUFU.EX2 R45, R45 ;  /* 0x0000002d002d7308 */ /* 0x000e620000000800 */
[----:B---3--:R-:W-:Y:S01]  /*3c40*/  FADD R29, R43, R30 ;  /* 0x0000001e2b1d7221 */ /* 0x008fe20000000000 */
[----:B------:R-:W-:Y:S01]  /*3c50*/  FMUL R44, R44, 1.4426950216293334961 ;  /* 0x3fb8aa3b2c2c7820 */ /* 0x000fe20000400000 */
[----:B------:R-:W-:-:S05]  /*3c60*/  FADD R49, R49, -R32 ;  /* 0x8000002031317221 */ /* 0x000fca0000000000 */
[----:B------:R-:W2:Y:S01]  /*3c70*/  MUFU.EX2 R42, R42 ;  /* 0x0000002a002a7308 */ /* 0x000ea20000000800 */
[----:B------:R-:W-:Y:S01]  /*3c80*/  FADD R29, R176, R29 ;  /* 0x0000001db01d7221 */ /* 0x000fe20000000000 */
[----:B------:R-:W-:-:S06]  /*3c90*/  FMUL R49, R49, 1.4426950216293334961 ;  /* 0x3fb8aa3b31317820 */ /* 0x000fcc0000400000 */
[----:B------:R-:W3:Y:S01]  /*3ca0*/  MUFU.EX2 R47, R47 ;  /* 0x0000002f002f7308 */ /* 0x000ee20000000800 */
[----:B0-----:R-:W-:-:S07]  /*3cb0*/  FADD R30, R40, R29 ;  /* 0x0000001d281e7221 */ /* 0x001fce0000000000 */
[----:B------:R-:W0:Y:S01]  /*3cc0*/  MUFU.EX2 R44, R44 ;  /* 0x0000002c002c7308 */ /* 0x000e220000000800 */
[----:B-1----:R-:W-:Y:S01]  /*3cd0*/  FADD R29, R45, R30 ;  /* 0x0000001e2d1d7221 */ /* 0x002fe20000000000 */
[----:B------:R-:W-:-:S06]  /*3ce0*/  FADD R46, R46, -R32 ;  /* 0x800000202e2e7221 */ /* 0x000fcc0000000000 */
[----:B------:R-:W1:Y:S01]  /*3cf0*/  MUFU.EX2 R49, R49 ;  /* 0x0000003100317308 */ /* 0x000e620000000800 */
[----:B--2---:R-:W-:Y:S01]  /*3d00*/  FADD R30, R42, R29 ;  /* 0x0000001d2a1e7221 */ /* 0x004fe20000000000 */
[----:B------:R-:W-:-:S03]  /*3d10*/  FMUL R46, R46, 1.4426950216293334961 ;  /* 0x3fb8aa3b2e2e7820 */ /* 0x000fc60000400000 */
[----:B---3--:R-:W-:Y:S01]  /*3d20*/  FADD R29, R47, R30 ;  /* 0x0000001e2f1d7221 */ /* 0x008fe20000000000 */
[--C-:B------:R-:W-:Y:S01]  /*3d30*/  FADD R48, R48, -R32.reuse ;  /* 0x8000002030307221 */ /* 0x100fe20000000000 */
[--C-:B------:R-:W-:Y:S01]  /*3d40*/  FADD R51, R51, -R32.reuse ;  /* 0x8000002033337221 */ /* 0x100fe20000000000 */
[----:B------:R-:W-:Y:S01]  /*3d50*/  LOP3.LUT R144, R144, 0x1f0, RZ, 0xc0, !PT ;  /* 0x000001f090907812 */ /* 0x000fe200078ec0ff */
[----:B0-----:R-:W-:Y:S01]  /*3d60*/  FADD R38, R44, R29 ;  /* 0x0000001d2c267221 */ /* 0x001fe20000000000 */
[----:B------:R-:W0:Y:S01]  /*3d70*/  MUFU.EX2 R46, R46 ;  /* 0x0000002e002e7308 */ /* 0x000e220000000800 */
[----:B------:R-:W-:Y:S01]  /*3d80*/  FMUL R48, R48, 1.4426950216293334961 ;  /* 0x3fb8aa3b30307820 */ /* 0x000fe20000400000 */
[----:B------:R-:W-:Y:S02]  /*3d90*/  IMAD.SHL.U32 R142, R0, 0x10, RZ ;  /* 0x00000010008e7824 */ /* 0x000fe400078e00ff */
[----:B------:R-:W-:Y:S01]  /*3da0*/  FMUL R51, R51, 1.4426950216293334961 ;  /* 0x3fb8aa3b33337820 */ /* 0x000fe20000400000 */
[----:B------:R-:W-:Y:S01]  /*3db0*/  FADD R53, R53, -R32 ;  /* 0x8000002035357221 */ /* 0x000fe20000000000 */
[C---:B-1----:R-:W-:Y:S01]  /*3dc0*/  FADD R29, R49.reuse, R38 ;  /* 0x00000026311d7221 */ /* 0x042fe20000000000 */
[----:B------:R-:W-:Y:S01]  /*3dd0*/  F2FP.SATFINITE.E4M3.F32.PACK_AB_MERGE_C R49, R49, R44, RZ ;  /* 0x0000002c3131723e */ /* 0x000fe200048070ff */
[----:B------:R-:W1:Y:S01]  /*3de0*/  MUFU.EX2 R163, R48 ;  /* 0x0000003000a37308 */ /* 0x000e620000000800 */
[----:B------:R-:W2:Y:S01]  /*3df0*/  LDSM.16.M88 R44, [R144+UR10+0x5000] ;  /* 0x0050000a902c783b */ /* 0x000ea20008000000 */
[----:B------:R-:W-:Y:S01]  /*3e00*/  LOP3.LUT R143, R142, 0x870, RZ, 0xc0, !PT ;  /* 0x000008708e8f7812 */ /* 0x000fe200078ec0ff */
[----:B------:R-:W-:Y:S01]  /*3e10*/  BAR.SYNC.DEFER_BLOCKING 0x0 ;  /* 0x0000000000007b1d */ /* 0x000fe20000010000 */
[----:B------:R-:W-:-:S02]  /*3e20*/  FMUL R53, R53, 1.4426950216293334961 ;  /* 0x3fb8aa3b35357820 */ /* 0x000fc40000400000 */
[----:B------:R-:W-:-:S03]  /*3e30*/  LOP3.LUT R31, R143, 0x40, R68, 0x78, !PT ;  /* 0x000000408f1f7812 */ /* 0x000fc600078e7844 */
[----:B------:R-:W3:Y:S02]  /*3e40*/  MUFU.EX2 R51, R51 ;  /* 0x0000003300337308 */ /* 0x000ee40000000800 */
[----:B------:R-:W-:Y:S01]  /*3e50*/  IMAD R148, R148, 0x80, R31 ;  /* 0x0000008094947824 */ /* 0x000fe200078e021f */
[----:B------:R-:W-:-:S05]  /*3e60*/  F2FP.SATFINITE.E4M3.F32.PACK_AB_MERGE_C R31, R14, R15, RZ ;  /* 0x0000000f0e1f723e */ /* 0x000fca00048070ff */
[----:B------:R-:W2:Y:S01]  /*3e70*/  MUFU.EX2 R30, R53 ;  /* 0x00000035001e7308 */ /* 0x000ea20000000800 */
[----:B0-----:R-:W-:Y:S01]  /*3e80*/  FADD R14, R46, R29 ;  /* 0x0000001d2e0e7221 */ /* 0x001fe20000000000 */
[----:B------:R-:W-:-:S03]  /*3e90*/  F2FP.SATFINITE.E4M3.F32.PACK_AB_MERGE_C R37, R24, R5, RZ ;  /* 0x000000051825723e */ /* 0x000fc600048070ff */
[----:B-1----:R-:W-:Y:S01]  /*3ea0*/  FADD R14, R163, R14 ;  /* 0x0000000ea30e7221 */ /* 0x002fe20000000000 */
[----:B------:R-:W-:Y:S02]  /*3eb0*/  F2FP.SATFINITE.E4M3.F32.PACK_AB_MERGE_C R52, R57, R52, RZ ;  /* 0x000000343934723e */ /* 0x000fe400048070ff */
[----:B------:R-:W-:Y:S01]  /*3ec0*/  F2FP.SATFINITE.E4M3.F32.PACK_AB_MERGE_C R56, R61, R56, RZ ;  /* 0x000000383d38723e */ /* 0x000fe200048070ff */
[----:B---3--:R-:W-:Y:S01]  /*3ed0*/  FADD R5, R51, R14 ;  /* 0x0000000e33057221 */ /* 0x008fe20000000000 */
[----:B------:R-:W-:Y:S02]  /*3ee0*/  F2FP.SATFINITE.E4M3.F32.PACK_AB_MERGE_C R60, R65, R60, RZ ;  /* 0x0000003c413c723e */ /* 0x000fe400048070ff */
[----:B------:R-:W-:Y:S02]  /*3ef0*/  F2FP.SATFINITE.E4M3.F32.PACK_AB_MERGE_C R64, R145, R64, RZ ;  /* 0x000000409140723e */ /* 0x000fe400048070ff */
[----:B------:R-:W-:Y:S02]  /*3f00*/  F2FP.SATFINITE.E4M3.F32.PACK_AB_MERGE_C R149, R152, R149, RZ ;  /* 0x000000959895723e */ /* 0x000fe400048070ff */
[----:B------:R-:W-:-:S02]  /*3f10*/  F2FP.SATFINITE.E4M3.F32.PACK_AB_MERGE_C R13, R162, R13, RZ ;  /* 0x0000000da20d723e */ /* 0x000fc400048070ff */
[----:B------:R-:W-:Y:S02]  /*3f20*/  F2FP.SATFINITE.E4M3.F32.PACK_AB_MERGE_C R157, R172, R157, RZ ;  /* 0x0000009dac9d723e */ /* 0x000fe400048070ff */
[----:B------:R-:W-:Y:S01]  /*3f30*/  F2FP.SATFINITE.E4M3.F32.PACK_AB_MERGE_C R21, R22, R21, RZ ;  /* 0x000000151615723e */ /* 0x000fe200048070ff */
[----:B------:R-:W-:Y:S01]  /*3f40*/  STS.U8 [R107+UR10+0x5000], R146 ;  /* 0x005000926b007988 */ /* 0x000fe2000800000a */
[----:B------:R-:W-:Y:S02]  /*3f50*/  F2FP.SATFINITE.E4M3.F32.PACK_AB_MERGE_C R38, R26, R25, RZ ;  /* 0x000000191a26723e */ /* 0x000fe400048070ff */
[----:B------:R-:W-:Y:S01]  /*3f60*/  F2FP.SATFINITE.E4M3.F32.PACK_AB_MERGE_C R15, R28, R27, RZ ;  /* 0x0000001b1c0f723e */ /* 0x000fe200048070ff */
[----:B----4-:R-:W-:Y:S01]  /*3f70*/  STS.U8 [R107+UR10+0x5400], R154 ;  /* 0x0054009a6b007988 */ /* 0x010fe2000800000a */
[----:B------:R-:W-:Y:S02]  /*3f80*/  F2FP.SATFINITE.E4M3.F32.PACK_AB_MERGE_C R22, R39, R36, RZ ;  /* 0x000000242716723e */ /* 0x000fe400048070ff */
[----:B------:R-:W-:Y:S01]  /*3f90*/  F2FP.SATFINITE.E4M3.F32.PACK_AB_MERGE_C R45, R45, R40, RZ ;  /* 0x000000282d2d723e */ /* 0x000fe200048070ff */
[----:B------:R-:W-:Y:S01]  /*3fa0*/  STS.U8 [R107+UR10+0x5800], R160 ;  /* 0x005800a06b007988 */ /* 0x000fe2000800000a */
[C---:B--2---:R-:W-:Y:S01]  /*3fb0*/  F2FP.SATFINITE.E4M3.F32.PACK_AB_MERGE_C R51, R30.reuse, R51, RZ ;  /* 0x000000331e33723e */ /* 0x044fe200048070ff */
[----:B------:R-:W-:Y:S01]  /*3fc0*/  FADD R40, R30, R5 ;  /* 0x000000051e287221 */ /* 0x000fe20000000000 */
[----:B------:R-:W-:Y:S01]  /*3fd0*/  F2FP.SATFINITE.E4M3.F32.PACK_AB_MERGE_C R25, R59, R54, R56 ;  /* 0x000000363b19723e */ /* 0x000fe20004807038 */
[----:B-----5:R-:W-:Y:S01]  /*3fe0*/  STS.U8 [R107+UR10+0x5c00], R166 ;  /* 0x005c00a66b007988 */ /* 0x020fe2000800000a */
[----:B------:R-:W-:-:S02]  /*3ff0*/  F2FP.SATFINITE.E4M3.F32.PACK_AB_MERGE_C R24, R55, R50, R52 ;  /* 0x000000323718723e */ /* 0x000fc40004807034 */
[----:B------:R-:W-:Y:S01]  /*4000*/  F2FP.SATFINITE.E4M3.F32.PACK_AB_MERGE_C R26, R63, R58, R60 ;  /* 0x0000003a3f1a723e */ /* 0x000fe2000480703c */
[----:B------:R0:W-:Y:S01]  /*4010*/  STS.U8 [R106+UR10+0x5100], R147 ;  /* 0x005100936a007988 */ /* 0x0001e2000800000a */
[----:B------:R-:W-:Y:S02]  /*4020*/  F2FP.SATFINITE.E4M3.F32.PACK_AB_MERGE_C R27, R67, R62, R64 ;  /* 0x0000003e431b723e */ /* 0x000fe40004807040 */
[----:B------:R-:W-:Y:S01]  /*4030*/  F2FP.SATFINITE.E4M3.F32.PACK_AB_MERGE_C R29, R17, R16, R13 ;  /* 0x00000010111d723e */ /* 0x000fe2000480700d */
[----:B------:R-:W-:Y:S01]  /*4040*/  STS.U8 [R106+UR10+0x5500], R19 ;  /* 0x005500136a007988 */ /* 0x000fe2000800000a */
[----:B------:R-:W-:Y:S02]  /*4050*/  F2FP.SATFINITE.E4M3.F32.PACK_AB_MERGE_C R28, R23, R66, R149 ;  /* 0x00000042171c723e */ /* 0x000fe40004807095 */
[----:B------:R-:W-:Y:S01]  /*4060*/  F2FP.SATFINITE.E4M3.F32.PACK_AB_MERGE_C R30, R9, R8, R157 ;  /* 0x00000008091e723e */ /* 0x000fe2000480709d */
[----:B------:R-:W-:Y:S01]  /*4070*/  STS.U8 [R106+UR10+0x5900], R153 ;  /* 0x005900996a007988 */ /* 0x000fe2000800000a */
[----:B------:R-:W-:-:S02]  /*4080*/  F2FP.SATFINITE.E4M3.F32.PACK_AB_MERGE_C R31, R7, R6, R31 ;  /* 0x00000006071f723e */ /* 0x000fc4000480701f */
[----:B------:R-:W-:Y:S01]  /*4090*/  F2FP.SATFINITE.E4M3.F32.PACK_AB_MERGE_C R37, R159, R20, R37 ;  /* 0x000000149f25723e */ /* 0x000fe20004807025 */
[----:B------:R-:W-:Y:S01]  /*40a0*/  STS.U8 [R106+UR10+0x5d00], R155 ;  /* 0x005d009b6a007988 */ /* 0x000fe2000800000a */
[----:B0-----:R-:W-:Y:S02]  /*40b0*/  LOP3.LUT R147, R148, 0x10, RZ, 0x3c, !PT ;  /* 0x0000001094937812 */ /* 0x001fe400078e3cff */
[----:B------:R-:W-:Y:S01]  /*40c0*/  F2FP.SATFINITE.E4M3.F32.PACK_AB_MERGE_C R36, R11, R10, R21 ;  /* 0x0000000a0b24723e */ /* 0x000fe20004807015 */
[----:B------:R-:W-:Y:S01]  /*40d0*/  STS.U8 [R105+UR10+0x5200], R18 ;  /* 0x0052001269007988 */ /* 0x000fe2000800000a */
[----:B------:R-:W-:Y:S02]  /*40e0*/  F2FP.SATFINITE.E4M3.F32.PACK_AB_MERGE_C R38, R161, R4, R38 ;  /* 0x00000004a126723e */ /* 0x000fe40004807026 */
[----:B------:R-:W-:Y:S01]  /*40f0*/  F2FP.SATFINITE.E4M3.F32.PACK_AB_MERGE_C R39, R174, R33, R15 ;  /* 0x00000021ae27723e */ /* 0x000fe2000480700f */
[----:B------:R-:W-:Y:S01]  /*4100*/  STS.U8 [R105+UR10+0x5600], R158 ;  /* 0x0056009e69007988 */ /* 0x000fe2000800000a */
[----:B------:R-:W-:-:S02]  /*4110*/  F2FP.SATFINITE.E4M3.F32.PACK_AB_MERGE_C R20, R35, R34, R22 ;  /* 0x000000222314723e */ /* 0x000fc40004807016 */
[----:B------:R-:W-:Y:S01]  /*4120*/  LOP3.LUT R146, R148, 0x20, RZ, 0x3c, !PT ;  /* 0x0000002094927812 */ /* 0x000fe200078e3cff */
[----:B------:R0:W-:Y:S01]  /*4130*/  STS.U8 [R105+UR10+0x5a00], R12 ;  /* 0x005a000c69007988 */ /* 0x0001e2000800000a */
[----:B------:R-:W-:Y:S02]  /*4140*/  F2FP.SATFINITE.E4M3.F32.PACK_AB_MERGE_C R21, R176, R43, R45 ;  /* 0x0000002bb015723e */ /* 0x000fe4000480702d */
[----:B------:R-:W-:Y:S01]  /*4150*/  F2FP.SATFINITE.E4M3.F32.PACK_AB_MERGE_C R22, R47, R42, R49 ;  /* 0x0000002a2f16723e */ /* 0x000fe20004807031 */
[----:B------:R1:W-:Y:S01]  /*4160*/  STS.U8 [R105+UR10+0x5e00], R168 ;  /* 0x005e00a869007988 */ /* 0x0003e2000800000a */
[----:B------:R-:W-:Y:S02]  /*4170*/  F2FP.SATFINITE.E4M3.F32.PACK_AB_MERGE_C R23, R163, R46, R51 ;  /* 0x0000002ea317723e */ /* 0x000fe40004807033 */
[----:B------:R-:W-:Y:S01]  /*4180*/  LOP3.LUT R145, R148, 0x30, RZ, 0x3c, !PT ;  /* 0x0000003094917812 */ /* 0x000fe200078e3cff */
[----:B------:R1:W-:Y:S04]  /*4190*/  STS.U8 [R103+UR10+0x5300], R150 ;  /* 0x0053009667007988 */ /* 0x0003e8000800000a */
[----:B------:R1:W-:Y:S04]  /*41a0*/  STS.U8 [R103+UR10+0x5700], R156 ;  /* 0x0057009c67007988 */ /* 0x0003e8000800000a */
[----:B------:R1:W-:Y:S04]  /*41b0*/  STS.U8 [R103+UR10+0x5b00], R164 ;  /* 0x005b00a467007988 */ /* 0x0003e8000800000a */
[----:B------:R1:W-:Y:S04]  /*41c0*/  STS.U8 [R103+UR10+0x5f00], R170 ;  /* 0x005f00aa67007988 */ /* 0x0003e8000800000a */
[----:B------:R1:W-:Y:S04]  /*41d0*/  STS.128 [R148+UR10], R24 ;  /* 0x0000001894007988 */ /* 0x0003e80008000c0a */
[----:B------:R1:W-:Y:S04]  /*41e0*/  STS.128 [R147+UR10], R28 ;  /* 0x0000001c93007988 */ /* 0x0003e80008000c0a */
[----:B------:R1:W-:Y:S01]  /*41f0*/  STS.128 [R146+UR10], R36 ;  /* 0x0000002492007988 */ /* 0x0003e20008000c0a */
[----:B0-----:R-:W0:Y:S03]  /*4200*/  LDTM.x16 R4, tmem[UR28] ;  /* 0x0000001c000479ee */ /* 0x001e260008240000 */
[----:B------:R1:W-:Y:S01]  /*4210*/  STS.128 [R145+UR10], R20 ;  /* 0x0000001491007988 */ /* 0x0003e20008000c0a */
[----:B------:R-:W-:-:S03]  /*4220*/  NOP ;  /* 0x0000000000007918 */ /* 0x000fc60000000000 */
[----:B0-----:R1:W0:Y:S01]  /*4230*/  SHFL.BFLY PT, R33, R40, 0x10, 0x1f ;  /* 0x0e001f0028217f89 */ /* 0x00122200000e0000 */
[----:B------:R-:W-:Y:S05]  /*4240*/  @!P0 BRA `(.L_x_9) ;  /* 0x0000000000448947 */ /* 0x000fea0003800000 */
[C---:B------:R-:W-:Y:S01]  /*4250*/  FMUL R4, R44.reuse, R4 ;  /* 0x000000042c047220 */ /* 0x040fe20000400000 */
        /* <DEDUP_REMOVED lines=14> */
[----:B------:R-:W-:-:S04]  /*4340*/  FMUL R19, R44, R19 ;  /* 0x000000132c137220 */ /* 0x000fc80000400000 */
[----:B------:R2:W-:Y:S03]  /*4350*/  STTM.x16 tmem[UR28], R4 ;  /* 0x00000004000079ed */ /* 0x0005e6000824001c */
.L_x_9:
[----:B------:R-:W3:Y:S02]  /*4360*/  FENCE.VIEW.ASYNC.T ;  /* 0x00000000000073c6 */ /* 0x000ee40000000200 */
[----:B---3--:R-:W-:Y:S01]  /*4370*/  BAR.SYNC.DEFER_BLOCKING 0x0 ;  /* 0x0000000000007b1d */ /* 0x008fe20000010000 */
[----:B01----:R-:W-:Y:S01]  /*4380*/  FADD R40, R40, R33 ;  /* 0x0000002128287221 */ /* 0x003fe20000000000 */
[----:B------:R-:W-:Y:S02]  /*4390*/  ISETP.GE.AND P2, PT, R109, 0x1, PT ;  /* 0x000000016d00780c */ /* 0x000fe40003f46270 */
[----:B------:R-:W-:Y:S01]  /*43a0*/  LOP3.LUT R156, R0, 0xff, RZ, 0xc0, !PT ;  /* 0x000000ff009c7812 */ /* 0x000fe200078ec0ff */
[----:B------:R-:W-:Y:S01]  /*43b0*/  FADD R40, R41, R40 ;  /* 0x0000002829287221 */ /* 0x000fe20000000000 */
[----:B------:R0:W-:Y:S06]  /*43c0*/  MEMBAR.ALL.CTA ;  /* 0x0000000000007992 */ /* 0x0001ec0000008000 */
[----:B0-----:R-:W0:Y:S02]  /*43d0*/  FENCE.VIEW.ASYNC.S ;  /* 0x00000000000073c6 */ /* 0x001e240000000000 */
[----:B0-----:R-:W-:Y:S06]  /*43e0*/  BAR.SYNC.DEFER_BLOCKING 0x0 ;  /* 0x0000000000007b1d */ /* 0x001fec0000010000 */
[----:B------:R-:W-:Y:S05]  /*43f0*/  @!P1 BRA `(.L_x_10) ;  /* 0x0000000000849947 */ /* 0x000fea0003800000 */
[----:B------:R-:W-:Y:S02]  /*4400*/  UIADD3 UR4, UPT, UPT, UR10, 0x5000, URZ ;  /* 0x000050000a047890 */ /* 0x000fe4000fffe0ff */
[----:B------:R-:W-:Y:S02]  /*4410*/  USHF.R.U32.HI UR6, URZ, 0x4, UR10 ;  /* 0x00000004ff067899 */ /* 0x000fe4000801160a */
[----:B------:R-:W-:Y:S02]  /*4420*/  USHF.R.U32.HI UR4, URZ, 0x4, UR4 ;  /* 0x00000004ff047899 */ /* 0x000fe40008011604 */
[----:B------:R-:W-:Y:S02]  /*4430*/  USGXT.U32 UR6, UR6, 0xe ;  /* 0x0000000e0606789a */ /* 0x000fe40008000000 */
[----:B------:R-:W-:Y:S02]  /*4440*/  USGXT.U32 UR14, UR4, 0xe ;  /* 0x0000000e040e789a */ /* 0x000fe40008000000 */
[----:B------:R-:W-:-:S02]  /*4450*/  UIADD3 UR32, UP1, UPT, UR6, 0x2, URZ ;  /* 0x0000000206207890 */ /* 0x000fc4000ff3e0ff */
[----:B------:R-:W-:Y:S01]  /*4460*/  UIADD3 UR34, UP2, UPT, UR14, 0x2, URZ ;  /* 0x000000020e227890 */ /* 0x000fe2000ff5e0ff */
[----:B------:R-:W-:Y:S01]  /*4470*/  UMOV UR4, URZ ;  /* 0x000000ff00047c82 */ /* 0x000fe20008000000 */
[----:B------:R-:W-:Y:S01]  /*4480*/  UMOV UR36, 0x0 ;  /* 0x0000000000247882 */ /* 0x000fe20000000000 */
[----:B------:R-:W-:Y:S02]  /*4490*/  UIADD3.X UR33, UPT, UPT, UR4, 0x40004040, URZ, UP1, !UPT ;  /* 0x4000404004217890 */ /* 0x000fe40008ffe4ff */
[----:B------:R-:W-:Y:S02]  /*44a0*/  UIADD3.X UR35, UPT, UPT, UR4, 0x40004040, URZ, UP2, !UPT ;  /* 0x4000404004237890 */ /* 0x000fe400097fe4ff */
[----:B------:R-:W-:Y:S02]  /*44b0*/  UIADD3.64 UR18, UPT, UPT, UR32, 0x2, URZ ;  /* 0x0000000220127897 */ /* 0x000fe4000fffe0ff */
[----:B------:R-:W-:Y:S02]  /*44c0*/  UIADD3.64 UR24, UPT, UPT, UR34, 0x2, URZ ;  /* 0x0000000222187897 */ /* 0x000fe4000fffe0ff */
[----:B------:R-:W-:-:S02]  /*44d0*/  UIADD3.64 UR26, UPT, UPT, UR32, 0x4, URZ ;  /* 0x00000004201a7897 */ /* 0x000fc4000fffe0ff */
[----:B------:R-:W-:Y:S01]  /*44e0*/  UIADD3.64 UR30, UPT, UPT, UR34, 0x4, URZ ;  /* 0x00000004221e7897 */ /* 0x000fe2000fffe0ff */
[----:B------:R-:W-:Y:S01]  /*44f0*/  UMOV UR37, 0x8080010 ;  /* 0x0808001000257882 */ /* 0x000fe20000000000 */
[----:B------:R-:W-:Y:S01]  /*4500*/  UMOV UR7, 0x40004040 ;  /* 0x4000404000077882 */ /* 0x000fe20000000000 */
[----:B------:R-:W-:Y:S01]  /*4510*/  UMOV UR15, 0x40004040 ;  /* 0x40004040000f7882 */ /* 0x000fe20000000000 */
[----:B------:R-:W-:Y:S01]  /*4520*/  UMOV UR38, 0x0 ;  /* 0x0000000000267882 */ /* 0x000fe20000000000 */
[----:B------:R-:W-:Y:S01]  /*4530*/  UMOV UR39, 0x8080010 ;  /* 0x0808001000277882 */ /* 0x000fe20000000000 */
[----:B------:R-:W-:Y:S01]  /*4540*/  UMOV UR40, 0x0 ;  /* 0x0000000000287882 */ /* 0x000fe20000000000 */
[----:B------:R-:W-:Y:S01]  /*4550*/  UMOV UR41, 0x8080010 ;  /* 0x0808001000297882 */ /* 0x000fe20000000000 */
[----:B------:R-:W-:Y:S01]  /*4560*/  UMOV UR4, UR11 ;  /* 0x0000000b00047c82 */ /* 0x000fe20008000000 */
[----:B------:R-:W-:Y:S01]  /*4570*/  UMOV UR5, URZ ;  /* 0x000000ff00057c82 */ /* 0x000fe20008000000 */
[----:B------:R0:W-:Y:S01]  /*4580*/  UTCQMMA gdesc[UR6], gdesc[UR14], tmem[UR8], tmem[UR36], idesc[UR37], UPT ;  /* 0x00ff240e060075ea */ /* 0x0001e2000b800308 */
[----:B------:R-:W-:Y:S01]  /*4590*/  UMOV UR42, 0x0 ;  /* 0x00000000002a7882 */ /* 0x000fe20000000000 */
[----:B------:R-:W-:Y:S01]  /*45a0*/  UMOV UR43, 0x8080010 ;  /* 0x08080010002b7882 */ /* 0x000fe20000000000 */
[----:B------:R0:W-:Y:S01]  /*45b0*/  UTCQMMA gdesc[UR32], gdesc[UR34], tmem[UR8], tmem[UR38], idesc[UR39], UPT ;  /* 0x00ff2622200075ea */ /* 0x0001e2000b800308 */
[----:B------:R-:W-:Y:S01]  /*45c0*/  UMOV UR4, UR4 ;  /* 0x0000000400047c82 */ /* 0x000fe20008000000 */
[----:B------:R0:W-:Y:S01]  /*45d0*/  UTCQMMA gdesc[UR18], gdesc[UR24], tmem[UR8], tmem[UR40], idesc[UR41], UPT ;  /* 0x00ff2818120075ea */ /* 0x0001e2000b800308 */
[----:B------:R0:W-:Y:S01]  /*45e0*/  UTCQMMA gdesc[UR26], gdesc[UR30], tmem[UR8], tmem[UR42], idesc[UR43], UPT ;  /* 0x00ff2a1e1a0075ea */ /* 0x0001e2000b800308 */
[----:B------:R0:W-:Y:S01]  /*45f0*/  UTCBAR [UR4], URZ ;  /* 0x000000ff040073e9 */ /* 0x0001e200080000ff */
[----:B------:R-:W-:Y:S01]  /*4600*/  NOP ;  /* 0x0000000000007918 */ /* 0x000fe20000000000 */
.L_x_10:
[----:B0-----:R-:W-:Y:S01]  /*4610*/  UMOV UR4, URZ ;  /* 0x000000ff00047c82 */ /* 0x001fe20008000000 */
[----:B------:R-:W-:Y:S02]  /*4620*/  FSEL R36, R32, -INF , P0 ;  /* 0xff80000020247808 */ /* 0x000fe40000000000 */
[----:B------:R-:W-:Y:S01]  /*4630*/  FSEL R149, R40, 1, P0 ;  /* 0x3f80000028957808 */ /* 0x000fe20000000000 */
[----:B------:R-:W-:Y:S06]  /*4640*/  @!P2 BRA `(.L_x_11) ;  /* 0x0000003c00c8a947 */ /* 0x000fec0003800000 */
[----:B------:R-:W-:Y:S01]  /*4650*/  UIADD3 UR6, UPT, UPT, UR10, 0x7000, URZ ;  /* 0x000070000a067890 */ /* 0x000fe2000fffe0ff */
[----:B------:R-:W-:Y:S01]  /*4660*/  IMAD.SHL.U32 R150, R151, 0x80, RZ ;  /* 0x0000008097967824 */ /* 0x000fe200078e00ff */
[----:B------:R-:W-:Y:S01]  /*4670*/  USHF.R.U32.HI UR27, URZ, 0x4, UR10 ;  /* 0x00000004ff1b7899 */ /* 0x000fe2000801160a */
[----:B------:R-:W-:Y:S01]  /*4680*/  IMAD.MOV.U32 R155, RZ, RZ, R36 ;  /* 0x000000ffff9b7224 */ /* 0x000fe200078e0024 */
[----:B------:R-:W-:Y:S01]  /*4690*/  USHF.R.U32.HI UR6, URZ, 0x4, UR6 ;  /* 0x00000004ff067899 */ /* 0x000fe20008011606 */
[----:B------:R-:W-:Y:S01]  /*46a0*/  IMAD.MOV.U32 R154, RZ, RZ, RZ ;  /* 0x000000ffff9a7224 */ /* 0x000fe200078e00ff */
[----:B------:R-:W-:Y:S01]  /*46b0*/  USGXT.U32 UR27, UR27, 0xe ;  /* 0x0000000e1b1b789a */ /* 0x000fe20008000000 */
[----:B------:R-:W-:Y:S01]  /*46c0*/  CS2R R152, SRZ ;  /* 0x0000000000987805 */ /* 0x000fe2000001ff00 */
[----:B------:R-:W-:Y:S01]  /*46d0*/  USGXT.U32 UR22, UR6, 0xe ;  /* 0x0000000e0616789a */ /* 0x000fe20008000000 */
[----:B------:R-:W-:Y:S01]  /*46e0*/  IMAD.MOV.U32 R151, RZ, RZ, R150 ;  /* 0x000000ffff977224 */ /* 0x000fe200078e0096 */
[----:B------:R-:W-:-:S02]  /*46f0*/  UIADD3 UR32, UP3, UPT, UR27, 0x2, URZ ;  /* 0x000000021b207890 */ /* 0x000fc4000ff7e0ff */
[----:B------:R-:W-:Y:S02]  /*4700*/  UIADD3 UR30, UP2, UPT, UR22, 0x2, URZ ;  /* 0x00000002161e7890 */ /* 0x000fe4000ff5e0ff */
[----:B------:R-:W-:Y:S02]  /*4710*/  UIADD3 UR7, UPT, UPT, UR10, 0x4000, URZ ;  /* 0x000040000a077890 */ /* 0x000fe4000fffe0ff */
[----:B------:R-:W-:Y:S01]  /*4720*/  USHF.L.U32 UR23, UR23, 0x7, URZ ;  /* 0x0000000717177899 */ /* 0x000fe200080006ff */
[----:B------:R-:W-:Y:S01]  /*4730*/  UMOV UR5, URZ ;  /* 0x000000ff00057c82 */ /* 0x000fe20008000000 */
[----:B------:R-:W-:Y:S01]  /*4740*/  UMOV UR4, URZ ;  /* 0x000000ff00047c82 */ /* 0x000fe20008000000 */
[----:B------:R-:W-:Y:S02]  /*4750*/  UIADD3.X UR33, UPT, UPT, UR5, 0x40004040, URZ, UP3, !UPT ;  /* 0x4000404005217890 */ /* 0x000fe40009ffe4ff */
[----:B------:R-:W-:Y:S02]  /*4760*/  UIADD3.X UR31, UPT, UPT, UR4, 0x40004040, URZ, UP2, !UPT ;  /* 0x40004040041f7890 */ /* 0x000fe400097fe4ff */
[----:B------:R-:W-:-:S02]  /*4770*/  USHF.R.U32.HI UR13, URZ, 0x4, UR13 ;  /* 0x00000004ff0d7899 */ /* 0x000fc4000801160d */
[----:B------:R-:W-:Y:S02]  /*4780*/  USHF.R.U32.HI UR7, URZ, 0x4, UR7 ;  /* 0x00000004ff077899 */ /* 0x000fe40008011607 */
[----:B------:R-:W-:Y:S02]  /*4790*/  UIADD3 UR34, UP3, UPT, UR32, 0x2, URZ ;  /* 0x0000000220227890 */ /* 0x000fe4000ff7e0ff */
[----:B------:R-:W-:Y:S02]  /*47a0*/  UIADD3 UR36, UP2, UPT, UR32, 0x4, URZ ;  /* 0x0000000420247890 */ /* 0x000fe4000ff5e0ff */
[----:B------:R-:W-:Y:S01]  /*47b0*/  UISETP.NE.U32.AND UP1, UPT, UR16, URZ, UPT ;  /* 0x000000ff1000728c */ /* 0x000fe2000bf25070 */
[----:B------:R-:W-:Y:S01]  /*47c0*/  UMOV UR24, 0x1 ;  /* 0x0000000100187882 */ /* 0x000fe20000000000 */
[----:B------:R-:W0:Y:S01]  /*47d0*/  LDCU UR42, c[0x0][0x3a8] ;  /* 0x00007500ff2a77ac */ /* 0x000e220008000800 */
[----:B------:R-:W-:Y:S02]  /*47e0*/  USGXT.U32 UR13, UR13, 0xe ;  /* 0x0000000e0d0d789a */ /* 0x000fe40008000000 */
[----:B------:R-:W-:-:S02]  /*47f0*/  USGXT.U32 UR26, UR7, 0xe ;  /* 0x0000000e071a789a */ /* 0x000fc40008000000 */
[----:B------:R-:W-:Y:S02]  /*4800*/  UIADD3.X UR35, UPT, UPT, UR33, URZ, URZ, UP3, !UPT ;  /* 0x000000ff21237290 */ /* 0x000fe40009ffe4ff */
[----:B------:R-:W-:Y:S02]  /*4810*/  UIADD3.X UR37, UPT, UPT, UR33, URZ, URZ, UP2, !UPT ;  /* 0x000000ff21257290 */ /* 0x000fe400097fe4ff */
[----:B------:R-:W-:Y:S02]  /*4820*/  UIADD3.64 UR40, UPT, UPT, UR30, 0x2, URZ ;  /* 0x000000021e287897 */ /* 0x000fe4000fffe0ff */
[----:B------:R-:W-:Y:S01]  /*4830*/  UIADD3.64 UR38, UPT, UPT, UR30, 0x4, URZ ;  /* 0x000000041e267897 */ /* 0x000fe2000fffe0ff */
[----:B------:R-:W-:-:S11]  /*4840*/  UMOV UR25, UR23 ;  /* 0x0000001700197c82 */ /* 0x000fd60008000000 */
.L_x_16:
[----:B0-2---:R-:W-:Y:S02]  /*4850*/  SHF.R.S32.HI R19, RZ, 0x1f, R151 ;  /* 0x0000001fff137819 */ /* 0x005fe40000011497 */
[C---:B------:R-:W-:Y:S02]  /*4860*/  IADD3 R4, P0, PT, R151.reuse, R70, RZ ;  /* 0x0000004697047210 */ /* 0x040fe40007f1e0ff */
[----:B------:R-:W-:-:S03]  /*4870*/  IADD3 R6, P1, PT, R151, R72, RZ ;  /* 0x0000004897067210 */ /* 0x000fc60007f3e0ff */
[----:B------:R-:W-:Y:S01]  /*4880*/  IMAD.X R5, R19, 0x1, R71, P0 ;  /* 0x0000000113057824 */ /* 0x000fe200000e0647 */
[----:B------:R-:W-:Y:S01]  /*4890*/  IADD3 R8, P0, PT, R151, R74, RZ ;  /* 0x0000004a97087210 */ /* 0x000fe20007f1e0ff */
[----:B------:R-:W-:Y:S01]  /*48a0*/  IMAD.X R7, R19, 0x1, R73, P1 ;  /* 0x0000000113077824 */ /* 0x000fe200008e0649 */
[----:B------:R-:W-:Y:S02]  /*48b0*/  IADD3 R10, P1, PT, R151, R76, RZ ;  /* 0x0000004c970a7210 */ /* 0x000fe40007f3e0ff */
[----:B------:R1:W2:Y:S01]  /*48c0*/  LDG.E.U8 R18, desc[UR20][R4.64] ;  /* 0x0000001404127981 */ /* 0x0002a2000c1e1100 */
[----:B------:R-:W-:Y:S01]  /*48d0*/  IMAD.X R9, R19, 0x1, R75, P0 ;  /* 0x0000000113097824 */ /* 0x000fe200000e064b */
[----:B------:R-:W-:Y:S01]  /*48e0*/  IADD3 R12, P0, PT, R151, R78, RZ ;  /* 0x0000004e970c7210 */ /* 0x000fe20007f1e0ff */
[----:B------:R-:W-:Y:S01]  /*48f0*/  IMAD.X R11, R19, 0x1, R77, P1 ;  /* 0x00000001130b7824 */ /* 0x000fe200008e064d */
[----:B------:R-:W-:Y:S01]  /*4900*/  IADD3 R14, P1, PT, R151, R80, RZ ;  /* 0x00000050970e7210 */ /* 0x000fe20007f3e0ff */
[----:B------:R3:W4:Y:S02]  /*4910*/  LDG.E.U8 R20, desc[UR20][R6.64] ;  /* 0x0000001406147981 */ /* 0x000724000c1e1100 */
[----:B------:R-:W-:Y:S01]  /*4920*/  IMAD.X R13, R19, 0x1, R79, P0 ;  /* 0x00000001130d7824 */ /* 0x000fe200000e064f */
[----:B------:R-:W-:Y:S01]  /*4930*/  IADD3 R16, P0, PT, R151, R82, RZ ;  /* 0x0000005297107210 */ /* 0x000fe20007f1e0ff */
[----:B------:R-:W-:Y:S01]  /*4940*/  IMAD.X R15, R19, 0x1, R81, P1 ;  /* 0x00000001130f7824 */ /* 0x000fe200008e0651 */
[----:B-1----:R-:W-:Y:S01]  /*4950*/  IADD3 R4, P1, PT, R151, R84, RZ ;  /* 0x0000005497047210 */ /* 0x002fe20007f3e0ff */
[----:B------:R1:W5:Y:S02]  /*4960*/  LDG.E.U8 R22, desc[UR20][R8.64] ;  /* 0x0000001408167981 */ /* 0x000364000c1e1100 */
[----:B------:R-:W-:-:S02]  /*4970*/  IMAD.X R17, R19, 0x1, R83, P0 ;  /* 0x0000000113117824 */ /* 0x000fc400000e0653 */
[----:B------:R-:W-:Y:S01]  /*4980*/  IMAD.X R5, R19, 0x1, R85, P1 ;  /* 0x0000000113057824 */ /* 0x000fe200008e0655 */
[C---:B---3--:R-:W-:Y:S01]  /*4990*/  IADD3 R6, P0, PT, R151.reuse, R86, RZ ;  /* 0x0000005697067210 */ /* 0x048fe20007f1e0ff */
[----:B------:R3:W5:Y:S01]  /*49a0*/  LDG.E.U8 R24, desc[UR20][R10.64] ;  /* 0x000000140a187981 */ /* 0x000762000c1e1100 */
[----:B-1----:R-:W-:-:S03]  /*49b0*/  IADD3 R8, P1, PT, R151, R88, RZ ;  /* 0x0000005897087210 */ /* 0x002fc60007f3e0ff */
[----:B------:R1:W5:Y:S01]  /*49c0*/  LDG.E.U8 R26, desc[UR20][R12.64] ;  /* 0x000000140c1a7981 */ /* 0x000362000c1e1100 */
[C---:B------:R-:W-:Y:S02]  /*49d0*/  IMAD.X R7, R19.reuse, 0x1, R87, P0 ;  /* 0x0000000113077824 */ /* 0x040fe400000e0657 */
        /* <DEDUP_REMOVED lines=14> */
[----:B------:R-:W3:Y:S01]  /*4ac0*/  LDG.E.U8 R8, desc[UR20][R8.64] ;  /* 0x0000001408087981 */ /* 0x000ee2000c1e1100 */
[----:B-1----:R-:W-:-:S03]  /*4ad0*/  IADD3 R6, P1, PT, R151, R100, RZ ;  /* 0x0000006497067210 */ /* 0x002fc60007f3e0ff */
[C---:B------:R-:W-:Y:S01]  /*4ae0*/  IMAD.X R5, R19.reuse, 0x1, R99, P0 ;  /* 0x0000000113057824 */ /* 0x040fe200000e0663 */
[----:B------:R-:W3:Y:S01]  /*4af0*/  LDG.E.U8 R10, desc[UR20][R10.64] ;  /* 0x000000140a0a7981 */ /* 0x000ee2000c1e1100 */
[----:B------:R-:W-:-:S03]  /*4b00*/  IMAD.X R7, R19, 0x1, R101, P1 ;  /* 0x0000000113077824 */ /* 0x000fc600008e0665 */
[----:B------:R-:W3:Y:S04]  /*4b10*/  LDG.E.U8 R12, desc[UR20][R12.64] ;  /* 0x000000140c0c7981 */ /* 0x000ee8000c1e1100 */
[----:B------:R-:W3:Y:S04]  /*4b20*/  LDG.E.U8 R14, desc[UR20][R14.64] ;  /* 0x000000140e0e7981 */ /* 0x000ee8000c1e1100 */
[----:B------:R-:W3:Y:S04]  /*4b30*/  LDG.E.U8 R16, desc[UR20][R16.64] ;  /* 0x0000001410107981 */ /* 0x000ee8000c1e1100 */
[----:B------:R-:W3:Y:S04]  /*4b40*/  LDG.E.U8 R4, desc[UR20][R4.64] ;  /* 0x0000001404047981 */ /* 0x000ee8000c1e1100 */
[----:B------:R-:W3:Y:S01]  /*4b50*/  LDG.E.U8 R6, desc[UR20][R6.64] ;  /* 0x0000001406067981 */ /* 0x000ee2000c1e1100 */
[----:B------:R-:W-:Y:S01]  /*4b60*/  IADD3 R206, P2, PT, R102, R153, RZ ;  /* 0x0000009966ce7210 */ /* 0x000fe20007f5e0ff */
[----:B------:R-:W-:Y:S01]  /*4b70*/  UMOV UR6, 0x1 ;  /* 0x0000000100067882 */ /* 0x000fe20000000000 */
[----:B------:R-:W-:Y:S01]  /*4b80*/  VOTEU.ALL UP2, P6 ;  /* 0x0000000000ff7886 */ /* 0x000fe20003040000 */
[----:B------:R-:W-:-:S04]  /*4b90*/  @!UP0 UIADD3 UR6, UPT, UPT, -UR6, 0x100000, URZ ;  /* 0x0010000006068890 */ /* 0x000fc8000fffe1ff */
[----:B------:R-:W-:Y:S02]  /*4ba0*/  @!UP0 USHF.L.U32 UR7, UR6, 0xb, URZ ;  /* 0x0000000b06078899 */ /* 0x000fe400080006ff */
[----:B------:R-:W-:Y:S01]  /*4bb0*/  @!UP0 USHF.L.U32 UR6, UR6, 0x1, URZ ;  /* 0x0000000106068899 */ /* 0x000fe200080006ff */
[C---:B------:R-:W-:Y:S01]  /*4bc0*/  IADD3 R230, P4, PT, R206.reuse, 0x83, RZ ;  /* 0x00000083cee67810 */ /* 0x040fe20007f9e0ff */
[--C-:B------:R-:W-:Y:S01]  /*4bd0*/  IMAD.X R177, RZ, RZ, R152.reuse, P2 ;  /* 0x000000ffffb17224 */ /* 0x100fe200010e0698 */
[C---:B------:R-:W-:Y:S02]  /*4be0*/  IADD3 R228, P2, PT, R206.reuse, 0x80, RZ ;  /* 0x00000080cee47810 */ /* 0x040fe40007f5e0ff */
[C---:B------:R-:W-:Y:S01]  /*4bf0*/  IADD3 R36, P3, PT, R206.reuse, 0x82, RZ ;  /* 0x00000082ce247810 */ /* 0x040fe20007f7e0ff */
[--C-:B------:R-:W-:Y:S01]  /*4c00*/  IMAD.X R229, RZ, RZ, R177.reuse, P4 ;  /* 0x000000ffffe57224 */ /* 0x100fe200020e06b1 */
        /* <DEDUP_REMOVED lines=34> */
[----:B------:R-:W-:Y:S01]  /*4e30*/  IADD3 R153, P1, PT, R153, 0x80, RZ ;  /* 0x0000008099997810 */ /* 0x000fe20007f3e0ff */
[--C-:B------:R-:W-:Y:S01]  /*4e40*/  IMAD.X R189, RZ, RZ, R177.reuse, P4 ;  /* 0x000000ffffbd7224 */ /* 0x100fe200020e06b1 */
[C---:B------:R-:W-:Y:S01]  /*4e50*/  IADD3 R168, P4, PT, R206.reuse, 0x98, RZ ;  /* 0x00000098cea87810 */ /* 0x040fe20007f9e0ff */
[--C-:B------:R-:W-:Y:S01]  /*4e60*/  IMAD.X R197, RZ, RZ, R177.reuse, P2 ;  /* 0x000000ffffc57224 */ /* 0x100fe200010e06b1 */
[----:B------:R-:W-:Y:S01]  /*4e70*/  IADD3 R180, P3, PT, R206, 0x94, RZ ;  /* 0x00000094ceb47810 */ /* 0x000fe20007f7e0ff */
[----:B------:R-:W-:Y:S01]  /*4e80*/  IMAD.X R152, RZ, RZ, R152, P1 ;  /* 0x000000ffff987224 */ /* 0x000fe200008e0698 */
[----:B------:R-:W-:Y:S01]  /*4e90*/  ISETP.GT.U32.AND P0, PT, R36, R69, PT ;  /* 0x000000452400720c */ /* 0x000fe20003f04070 */
[--C-:B------:R-:W-:Y:S01]  /*4ea0*/  IMAD.X R181, RZ, RZ, R177.reuse, P4 ;  /* 0x000000ffffb57224 */ /* 0x100fe200020e06b1 */
[C---:B------:R-:W-:Y:S01]  /*4eb0*/  IADD3 R166, P4, PT, R206.reuse, 0x99, RZ ;  /* 0x00000099cea67810 */ /* 0x040fe20007f9e0ff */
[----:B------:R-:W-:Y:S01]  /*4ec0*/  IMAD.X R199, RZ, RZ, R177, P3 ;  /* 0x000000ffffc77224 */ /* 0x000fe200018e06b1 */
[----:B------:R-:W-:-:S02]  /*4ed0*/  IADD3 R174, P2, PT, R206, 0x96, RZ ;  /* 0x00000096ceae7810 */ /* 0x000fc40007f5e0ff */
[C-C-:B------:R-:W-:Y:S01]  /*4ee0*/  LOP3.LUT R36, R153.reuse, 0x35, R102.reuse, 0xfe, !PT ;  /* 0x0000003599247812 */ /* 0x140fe200078efe66 */
[--C-:B------:R-:W-:Y:S01]  /*4ef0*/  IMAD.X R167, RZ, RZ, R177.reuse, P4 ;  /* 0x000000ffffa77224 */ /* 0x100fe200020e06b1 */
[C---:B------:R-:W-:Y:S01]  /*4f00*/  IADD3 R172, P4, PT, R206.reuse, 0x9a, RZ ;  /* 0x0000009aceac7810 */ /* 0x040fe20007f9e0ff */
[--C-:B------:R-:W-:Y:S01]  /*4f10*/  IMAD.X R191, RZ, RZ, R177.reuse, P2 ;  /* 0x000000ffffbf7224 */ /* 0x100fe200010e06b1 */
[C-C-:B------:R-:W-:Y:S02]  /*4f20*/  LOP3.LUT R38, R153.reuse, 0x34, R102.reuse, 0xfe, !PT ;  /* 0x0000003499267812 */ /* 0x140fe400078efe66 */
[C---:B------:R-:W-:Y:S01]  /*4f30*/  IADD3 R170, P3, PT, R206.reuse, 0x97, RZ ;  /* 0x00000097ceaa7810 */ /* 0x040fe20007f7e0ff */
[--C-:B------:R-:W-:Y:S01]  /*4f40*/  IMAD.X R169, RZ, RZ, R177.reuse, P4 ;  /* 0x000000ffffa97224 */ /* 0x100fe200020e06b1 */
[----:B------:R-:W-:Y:S02]  /*4f50*/  IADD3 R178, P4, PT, R206, 0x9b, RZ ;  /* 0x0000009bceb27810 */ /* 0x000fe40007f9e0ff */
[----:B------:R-:W-:Y:S01]  /*4f60*/  ISETP.GT.U32.AND P1, PT, R36, R69, PT ;  /* 0x000000452400720c */ /* 0x000fe20003f24070 */
[--C-:B------:R-:W-:Y:S01]  /*4f70*/  IMAD.X R193, RZ, RZ, R177.reuse, P3 ;  /* 0x000000ffffc17224 */ /* 0x100fe200018e06b1 */
[----:B------:R-:W-:Y:S01]  /*4f80*/  LOP3.LUT R36, R153, 0x37, R102, 0xfe, !PT ;  /* 0x0000003799247812 */ /* 0x000fe200078efe66 */
[----:B------:R-:W-:Y:S01]  /*4f90*/  IMAD.X R171, RZ, RZ, R177, P4 ;  /* 0x000000ffffab7224 */ /* 0x000fe200020e06b1 */
[----:B------:R-:W-:-:S02]  /*4fa0*/  IADD3 R192, P4, PT, R206, 0x9c, RZ ;  /* 0x0000009ccec07810 */ /* 0x000fc40007f9e0ff */
[-C--:B------:R-:W-:Y:S02]  /*4fb0*/  ISETP.GT.U32.AND P2, PT, R38, R69.reuse, PT ;  /* 0x000000452600720c */ /* 0x080fe40003f44070 */
[----:B------:R-:W-:Y:S01]  /*4fc0*/  ISETP.GT.U32.AND P3, PT, R36, R69, PT ;  /* 0x000000452400720c */ /* 0x000fe20003f64070 */
[--C-:B------:R-:W-:Y:S01]  /*4fd0*/  IMAD.X R173, RZ, RZ, R177.reuse, P4 ;  /* 0x000000ffffad7224 */ /* 0x100fe200020e06b1 */
[----:B------:R-:W-:Y:S02]  /*4fe0*/  IADD3 R198, P4, PT, R206, 0x9d, RZ ;  /* 0x0000009dcec67810 */ /* 0x000fe40007f9e0ff */
[C---:B------:R-:W-:Y:S02]  /*4ff0*/  ISETP.GT.U32.AND.EX P1, PT, R152.reuse, RZ, PT, P1 ;  /* 0x000000ff9800720c */ /* 0x040fe40003f24110 */
[----:B------:R-:W-:Y:S01]  /*5000*/  ISETP.GT.U32.AND.EX P2, PT, R152, RZ, PT, P2 ;  /* 0x000000ff9800720c */ /* 0x000fe20003f44120 */
[----:B------:R-:W-:Y:S01]  /*5010*/  IMAD.X R175, RZ, RZ, R177, P4 ;  /* 0x000000ffffaf7224 */ /* 0x000fe200020e06b1 */
[----:B------:R-:W-:-:S05]  /*5020*/  IADD3 R202, P4, PT, R206, 0x9e, RZ ;  /* 0x0000009ececa7810 */ /* 0x000fca0007f9e0ff */
[----:B------:R-:W-:Y:S01]  /*5030*/  IMAD.X R179, RZ, RZ, R177, P4 ;  /* 0x000000ffffb37224 */ /* 0x000fe200020e06b1 */
[----:B------:R-:W-:-:S05]  /*5040*/  IADD3 R206, P4, PT, R206, 0x9f, RZ ;  /* 0x0000009fcece7810 */ /* 0x000fca0007f9e0ff */
[----:B------:R-:W-:Y:S01]  /*5050*/  IMAD.X R177, RZ, RZ, R177, P4 ;  /* 0x000000ffffb17224 */ /* 0x000fe200020e06b1 */
[----:B--2---:R-:W-:Y:S04]  /*5060*/  STS.U8 [R107+UR10+0x6000], R18 ;  /* 0x006000126b007988 */ /* 0x004fe8000800000a */
[----:B----4-:R-:W-:Y:S04]  /*5070*/  STS.U8 [R107+UR10+0x6100], R20 ;  /* 0x006100146b007988 */ /* 0x010fe8000800000a */
[----:B-----5:R-:W-:Y:S04]  /*5080*/  STS.U8 [R107+UR10+0x6200], R22 ;  /* 0x006200166b007988 */ /* 0x020fe8000800000a */
[----:B------:R-:W-:Y:S04]  /*5090*/  STS.U8 [R107+UR10+0x6300], R24 ;  /* 0x006300186b007988 */ /* 0x000fe8000800000a */
[----:B------:R-:W-:Y:S04]  /*50a0*/  STS.U8 [R107+UR10+0x6400], R26 ;  /* 0x0064001a6b007988 */ /* 0x000fe8000800000a */
[----:B------:R-:W-:Y:S04]  /*50b0*/  STS.U8 [R107+UR10+0x6500], R28 ;  /* 0x0065001c6b007988 */ /* 0x000fe8000800000a */
[----:B------:R-:W-:Y:S04]  /*50c0*/  STS.U8 [R107+UR10+0x6600], R30 ;  /* 0x0066001e6b007988 */ /* 0x000fe8000800000a */
[----:B------:R-:W-:Y:S04]  /*50d0*/  STS.U8 [R107+UR10+0x6700], R32 ;  /* 0x006700206b007988 */ /* 0x000fe8000800000a */
[----:B------:R-:W-:Y:S04]  /*50e0*/  STS.U8 [R107+UR10+0x6800], R34 ;  /* 0x006800226b007988 */ /* 0x000fe8000800000a */
[----:B---3--:R1:W-:Y:S04]  /*50f0*/  STS.U8 [R107+UR10+0x6900], R8 ;  /* 0x006900086b007988 */ /* 0x0083e8000800000a */
[----:B------:R2:W-:Y:S04]  /*5100*/  STS.U8 [R107+UR10+0x6a00], R10 ;  /* 0x006a000a6b007988 */ /* 0x0005e8000800000a */
[----:B------:R3:W-:Y:S01]  /*5110*/  STS.U8 [R107+UR10+0x6b00], R12 ;  /* 0x006b000c6b007988 */ /* 0x0007e2000800000a */
[----:B-1----:R-:W-:-:S03]  /*5120*/  LOP3.LUT R8, R153, 0x36, R102, 0xfe, !PT ;  /* 0x0000003699087812 */ /* 0x002fc600078efe66 */
[----:B------:R3:W-:Y:S01]  /*5130*/  STS.U8 [R107+UR10+0x6c00], R14 ;  /* 0x006c000e6b007988 */ /* 0x0007e2000800000a */
[----:B--2---:R-:W-:-:S03]  /*5140*/  LOP3.LUT R10, R153, 0x31, R102, 0xfe, !PT ;  /* 0x00000031990a7812 */ /* 0x004fc600078efe66 */
[----:B------:R3:W-:Y:S04]  /*5150*/  STS.U8 [R107+UR10+0x6d00], R16 ;  /* 0x006d00106b007988 */ /* 0x0007e8000800000a */
[----:B------:R3:W-:Y:S04]  /*5160*/  STS.U8 [R107+UR10+0x6e00], R4 ;  /* 0x006e00046b007988 */ /* 0x0007e8000800000a */
[----:B------:R3:W-:Y:S01]  /*5170*/  STS.U8 [R107+UR10+0x6f00], R6 ;  /* 0x006f00066b007988 */ /* 0x0007e2000800000a */
[----:B------:R1:W-:Y:S06]  /*5180*/  MEMBAR.ALL.CTA ;  /* 0x0000000000007992 */ /* 0x0003ec0000008000 */
[----:B-1----:R-:W-:Y:S04]  /*5190*/  FENCE.VIEW.ASYNC.S ;  /* 0x00000000000073c6 */ /* 0x002fe80000000000 */
[----:B------:R-:W1:Y:S02]  /*51a0*/  FENCE.VIEW.ASYNC.S ;  /* 0x00000000000073c6 */ /* 0x000e640000000000 */
[----:B-1----:R3:W1:Y:S02]  /*51b0*/  @!UP2 SYNCS.EXCH.64 URZ, [UR10+0x8010], UR6 ;  /* 0x008010060affa5b2 */ /* 0x0026640008000100 */
[----:B-1----:R-:W-:Y:S06]  /*51c0*/  BAR.SYNC.DEFER_BLOCKING 0x0 ;  /* 0x0000000000007b1d */ /* 0x002fec0000010000 */
[----:B---3--:R-:W-:Y:S05]  /*51d0*/  BRA.U UP1, `(.L_x_12) ;  /* 0x0000000101307547 */ /* 0x008fea000b800000 */
[----:B------:R-:W-:Y:S01]  /*51e0*/  UIADD3 UR6, UPT, UPT, UR10, 0x8010, URZ ;  /* 0x000080100a067890 */ /* 0x000fe2000fffe0ff */
[----:B------:R-:W-:Y:S01]  /*51f0*/  UMOV UR7, URZ ;  /* 0x000000ff00077c82 */ /* 0x000fe20008000000 */
[----:B------:R-:W-:Y:S01]  /*5200*/  UMOV UR16, UR26 ;  /* 0x0000001a00107c82 */ /* 0x000fe20008000000 */
[----:B------:R-:W-:Y:S01]  /*5210*/  UMOV UR17, 0x40004040 ;  /* 0x4000404000117882 */ /* 0x000fe20000000000 */
[----:B------:R-:W-:Y:S01]  /*5220*/  UMOV UR14, UR13 ;  /* 0x0000000d000e7c82 */ /* 0x000fe20008000000 */
[----:B------:R-:W-:Y:S01]  /*5230*/  UMOV UR15, 0xc0004010 ;  /* 0xc0004010000f7882 */ /* 0x000fe20000000000 */
[----:B------:R-:W-:Y:S01]  /*5240*/  UMOV UR18, 0x0 ;  /* 0x0000000000127882 */ /* 0x000fe20000000000 */
[----:B------:R-:W-:Y:S01]  /*5250*/  UMOV UR19, 0x8208010 ;  /* 0x0820801000137882 */ /* 0x000fe20000000000 */
[----:B------:R-:W-:Y:S01]  /*5260*/  UMOV UR6, UR6 ;  /* 0x0000000600067c82 */ /* 0x000fe20008000000 */
[----:B------:R1:W-:Y:S01]  /*5270*/  UTCQMMA gdesc[UR16], gdesc[UR14], tmem[UR29], tmem[UR18], idesc[UR19], !UPT ;  /* 0x00ff120e100075ea */ /* 0x0003e2000f80031d */
[----:B------:R1:W-:Y:S01]  /*5280*/  UTCBAR [UR6], URZ ;  /* 0x000000ff060073e9 */ /* 0x0003e200080000ff */
[----:B------:R-:W-:-:S02]  /*5290*/  NOP ;  /* 0x0000000000007918 */ /* 0x000fc40000000000 */
.L_x_12:
[----:B------:R-:W2:Y:S01]  /*52a0*/  SYNCS.PHASECHK.TRANS64.TRYWAIT P4, [UR10+0x8010], RZ ;  /* 0x008010ffff0075a7 */ /* 0x000ea2000808110a */
[----:B------:R-:W-:Y:S02]  /*52b0*/  SEL R163, RZ, 0x4, !P1 ;  /* 0x00000004ffa37807 */ /* 0x000fe40004800000 */
[-C--:B------:R-:W-:Y:S02]  /*52c0*/  ISETP.GT.U32.AND P1, PT, R8, R69.reuse, PT ;  /* 0x000000450800720c */ /* 0x080fe40003f24070 */
[----:B------:R-:W-:Y:S02]  /*52d0*/  SEL R164, RZ, 0x7fff8, !P2 ;  /* 0x0007fff8ffa47807 */ /* 0x000fe40005000000 */
[----:B------:R-:W-:Y:S02]  /*52e0*/  ISETP.GT.U32.AND.EX P3, PT, R152, RZ, PT, P3 ;  /* 0x000000ff9800720c */ /* 0x000fe40003f64130 */
[----:B------:R-:W-:Y:S02]  /*52f0*/  ISETP.GT.U32.AND P2, PT, R10, R69, PT ;  /* 0x000000450a00720c */ /* 0x000fe40003f44070 */
[----:B------:R-:W-:-:S02]  /*5300*/  LOP3.LUT R6, R153, 0x30, R102, 0xfe, !PT ;  /* 0x0000003099067812 */ /* 0x000fc400078efe66 */
[----:B------:R-:W-:Y:S02]  /*5310*/  ISETP.GT.U32.AND.EX P1, PT, R152, RZ, PT, P1 ;  /* 0x000000ff9800720c */ /* 0x000fe40003f24110 */
[----:B------:R-:W-:Y:S02]  /*5320*/  SEL R187, RZ, 0x1, !P3 ;  /* 0x00000001ffbb7807 */ /* 0x000fe40005800000 */
[C-C-:B------:R-:W-:Y:S02]  /*5330*/  LOP3.LUT R4, R153.reuse, 0x33, R102.reuse, 0xfe, !PT ;  /* 0x0000003399047812 */ /* 0x140fe400078efe66 */
[----:B------:R-:W-:Y:S02]  /*5340*/  ISETP.GT.U32.AND P3, PT, R6, R69, PT ;  /* 0x000000450600720c */ /* 0x000fe40003f64070 */
[----:B------:R-:W-:Y:S02]  /*5350*/  ISETP.GT.U32.AND.EX P2, PT, R152, RZ, PT, P2 ;  /* 0x000000ff9800720c */ /* 0x000fe40003f44120 */
[----:B------:R-:W-:-:S02]  /*5360*/  LOP3.LUT R6, R153, 0x32, R102, 0xfe, !PT ;  /* 0x0000003299067812 */ /* 0x000fc400078efe66 */
[----:B------:R-:W-:Y:S02]  /*5370*/  SEL R188, RZ, 0x1fffe, !P1 ;  /* 0x0001fffeffbc7807 */ /* 0x000fe40004800000 */
[-C--:B------:R-:W-:Y:S02]  /*5380*/  ISETP.GT.U32.AND P1, PT, R4, R69.reuse, PT ;  /* 0x000000450400720c */ /* 0x080fe40003f24070 */
[----:B------:R-:W-:Y:S02]  /*5390*/  ISETP.GT.U32.AND.EX P3, PT, R152, RZ, PT, P3 ;  /* 0x000000ff9800720c */ /* 0x000fe40003f64130 */
[----:B------:R-:W-:Y:S02]  /*53a0*/  SEL R160, RZ, 0x4, !P2 ;  /* 0x00000004ffa07807 */ /* 0x000fe40005000000 */
[----:B------:R-:W-:Y:S02]  /*53b0*/  LOP3.LUT R4, R153, 0x3d, R102, 0xfe, !PT ;  /* 0x0000003d99047812 */ /* 0x000fe400078efe66 */
[----:B------:R-:W-:-:S02]  /*53c0*/  ISETP.GT.U32.AND P2, PT, R6, R69, PT ;  /* 0x000000450600720c */ /* 0x000fc40003f44070 */
[----:B------:R-:W-:Y:S02]  /*53d0*/  SEL R161, RZ, 0x7fff8, !P3 ;  /* 0x0007fff8ffa17807 */ /* 0x000fe40005800000 */
[----:B------:R-:W-:Y:S02]  /*53e0*/  ISETP.GT.U32.AND P3, PT, R4, R69, PT ;  /* 0x000000450400720c */ /* 0x000fe40003f64070 */
[C---:B------:R-:W-:Y:S02]  /*53f0*/  ISETP.GT.U32.AND.EX P2, PT, R152.reuse, RZ, PT, P2 ;  /* 0x000000ff9800720c */ /* 0x040fe40003f44120 */
[----:B------:R-:W-:Y:S02]  /*5400*/  ISETP.GT.U32.AND.EX P1, PT, R152, RZ, PT, P1 ;  /* 0x000000ff9800720c */ /* 0x000fe40003f24110 */
[C-C-:B------:R-:W-:Y:S02]  /*5410*/  LOP3.LUT R4, R153.reuse, 0x3e, R102.reuse, 0xfe, !PT ;  /* 0x0000003e99047812 */ /* 0x140fe400078efe66 */
[----:B------:R-:W-:-:S02]  /*5420*/  LOP3.LUT R6, R153, 0x3c, R102, 0xfe, !PT ;  /* 0x0000003c99067812 */ /* 0x000fc400078efe66 */
[----:B------:R-:W-:Y:S02]  /*5430*/  SEL R183, RZ, 0x1fffe, !P2 ;  /* 0x0001fffeffb77807 */ /* 0x000fe40005000000 */
[----:B------:R-:W-:Y:S02]  /*5440*/  SEL R186, RZ, 0x1, !P1 ;  /* 0x00000001ffba7807 */ /* 0x000fe40004800000 */
[-C--:B------:R-:W-:Y:S02]  /*5450*/  ISETP.GT.U32.AND P2, PT, R4, R69.reuse, PT ;  /* 0x000000450400720c */ /* 0x080fe40003f44070 */
[----:B------:R-:W-:Y:S02]  /*5460*/  ISETP.GT.U32.AND P1, PT, R6, R69, PT ;  /* 0x000000450600720c */ /* 0x000fe40003f24070 */
[----:B------:R-:W-:Y:S01]  /*5470*/  LOP3.LUT R4, R153, 0x39, R102, 0xfe, !PT ;  /* 0x0000003999047812 */ /* 0x000fe200078efe66 */
[----:B--2---:R-:W-:Y:S10]  /*5480*/  @!P4 BRA `(.L_x_13) ;  /* 0x0000004000fcc947 */ /* 0x004ff40003800000 */
.L_x_22:
[-C--:B------:R-:W-:Y:S01]  /*5490*/  ISETP.GT.U32.AND P4, PT, R4, R69.reuse, PT ;  /* 0x000000450400720c */ /* 0x080fe20003f84070 */
[----:B------:R-:W-:Y:S01]  /*54a0*/  BAR.SYNC.DEFER_BLOCKING 0x0 ;  /* 0x0000000000007b1d */ /* 0x000fe20000010000 */
[----:B------:R-:W-:Y:S01]  /*54b0*/  ISETP.GT.U32.AND.EX P3, PT, R152, RZ, PT, P3 ;  /* 0x000000ff9800720c */ /* 0x000fe20003f64130 */
[----:B------:R-:W-:Y:S01]  /*54c0*/  IMAD.IADD R187, R187, 0x1, R188 ;  /* 0x00000001bbbb7824 */ /* 0x000fe200078e02bc */
[----:B------:R-:W-:Y:S01]  /*54d0*/  LOP3.LUT R158, R153, 0x38, R102, 0xfe, !PT ;  /* 0x00000038999e7812 */ /* 0x000fe200078efe66 */
[----:B------:R-:W-:Y:S01]  /*54e0*/  IMAD.IADD R183, R186, 0x1, R183 ;  /* 0x00000001bab77824 */ /* 0x000fe200078e02b7 */
[----:B------:R-:W-:Y:S01]  /*54f0*/  SEL R159, RZ, 0x4, !P3 ;  /* 0x00000004ff9f7807 */ /* 0x000fe20005800000 */
[----:B------:R-:W-:Y:S01]  /*5500*/  USHF.R.S32.HI UR4, URZ, 0x1f, UR25 ;  /* 0x0000001fff047899 */ /* 0x000fe20008011419 */
[----:B------:R-:W-:Y:S01]  /*5510*/  ISETP.GT.U32.AND P3, PT, R158, R69, PT ;  /* 0x000000459e00720c */ /* 0x000fe20003f64070 */
[----:B------:R-:W-:Y:S01]  /*5520*/  LDTM.16dp32bit_t0_t15.x64 R4, tmem[UR12] ;  /* 0x0000000c000479ee */ /* 0x000fe20008b00000 */
[----:B------:R-:W2:Y:S01]  /*5530*/  LDTM.16dp32bit_t16_t31.x64 R4, tmem[UR12+0x40] ;  /* 0x0000400c000479ee */ /* 0x000ea20008b20000 */
[----:B------:R-:W-:-:S02]  /*5540*/  ISETP.GT.U32.AND.EX P1, PT, R152, RZ, PT, P1 ;  /* 0x000000ff9800720c */ /* 0x000fc40003f24110 */
[----:B------:R-:W-:Y:S02]  /*5550*/  ISETP.GT.U32.AND.EX P2, PT, R152, RZ, PT, P2 ;  /* 0x000000ff9800720c */ /* 0x000fe40003f44120 */
[C-C-:B------:R-:W-:Y:S02]  /*5560*/  LOP3.LUT R158, R153.reuse, 0x3b, R102.reuse, 0xfe, !PT ;  /* 0x0000003b999e7812 */ /* 0x140fe400078efe66 */
[----:B------:R-:W-:Y:S02]  /*5570*/  LOP3.LUT R232, R153, 0x3a, R102, 0xfe, !PT ;  /* 0x0000003a99e87812 */ /* 0x000fe400078efe66 */
[----:B------:R-:W-:Y:S02]  /*5580*/  SEL R162, RZ, 0x7fff8, !P1 ;  /* 0x0007fff8ffa27807 */ /* 0x000fe40004800000 */
[----:B------:R-:W-:Y:S02]  /*5590*/  SEL R182, RZ, 0x1fffe, !P2 ;  /* 0x0001fffeffb67807 */ /* 0x000fe40005000000 */
[----:B------:R-:W-:-:S02]  /*55a0*/  ISETP.GT.U32.AND P1, PT, R158, R69, PT ;  /* 0x000000459e00720c */ /* 0x000fc40003f24070 */
[-C--:B------:R-:W-:Y:S01]  /*55b0*/  ISETP.GT.U32.AND P2, PT, R232, R69.reuse, PT ;  /* 0x00000045e800720c */ /* 0x080fe20003f44070 */
[----:B------:R-:W3:Y:S01]  /*55c0*/  @!P6 SYNCS.CCTL.IV [UR10+0x8010] ;  /* 0x00801000ff00e9b1 */ /* 0x000ee2000800000a */
[C---:B------:R-:W-:Y:S01]  /*55d0*/  ISETP.GT.U32.AND.EX P3, PT, R152.reuse, RZ, PT, P3 ;  /* 0x000000ff9800720c */ /* 0x040fe20003f64130 */
[----:B------:R-:W-:Y:S01]  /*55e0*/  NOP ;  /* 0x0000000000007918 */ /* 0x000fe20000000000 */
[C---:B------:R-:W-:Y:S02]  /*55f0*/  ISETP.GT.U32.AND.EX P1, PT, R152.reuse, RZ, PT, P1 ;  /* 0x000000ff9800720c */ /* 0x040fe40003f24110 */
[----:B------:R-:W-:Y:S02]  /*5600*/  ISETP.GT.U32.AND.EX P2, PT, R152, RZ, PT, P2 ;  /* 0x000000ff9800720c */ /* 0x000fe40003f44120 */
[----:B------:R-:W-:Y:S01]  /*5610*/  SEL R165, RZ, 0x7fff8, !P3 ;  /* 0x0007fff8ffa57807 */ /* 0x000fe20005800000 */
[----:B0-2---:R-:W-:Y:S01]  /*5620*/  FMUL R4, R4, UR42 ;  /* 0x0000002a04047c20 */ /* 0x005fe20008400000 */
[-C--:B------:R-:W-:Y:S01]  /*5630*/  ISETP.GT.U32.AND P3, PT, R184, R69.reuse, PT ;  /* 0x00000045b800720c */ /* 0x080fe20003f64070 */
[----:B------:R-:W-:Y:S01]  /*5640*/  FMUL R5, R5, UR42 ;  /* 0x0000002a05057c20 */ /* 0x000fe20008400000 */
[----:B------:R-:W-:Y:S01]  /*5650*/  ISETP.GT.U32.AND.EX P4, PT, R152, RZ, PT, P4 ;  /* 0x000000ff9800720c */ /* 0x000fe20003f84140 */
[----:B------:R-:W-:Y:S01]  /*5660*/  FMUL R6, R6, UR42 ;  /* 0x0000002a06067c20 */ /* 0x000fe20008400000 */
[----:B------:R-:W-:Y:S01]  /*5670*/  SEL R185, RZ, 0x1, !P1 ;  /* 0x00000001ffb97807 */ /* 0x000fe20004800000 */
[----:B------:R-:W-:Y:S01]  /*5680*/  FMUL R7, R7, UR42 ;  /* 0x0000002a07077c20 */ /* 0x000fe20008400000 */
[----:B------:R-:W-:Y:S01]  /*5690*/  SEL R184, RZ, 0x1fffe, !P2 ;  /* 0x0001fffeffb87807 */ /* 0x000fe20005000000 */
[----:B------:R-:W-:Y:S01]  /*56a0*/  FMUL R9, R9, UR42 ;  /* 0x0000002a09097c20 */ /* 0x000fe20008400000 */
[CC--:B------:R-:W-:Y:S01]  /*56b0*/  ISETP.GT.U32.AND P1, PT, R228.reuse, R69.reuse, PT ;  /* 0x00000045e400720c */ /* 0x0c0fe20003f24070 */
[----:B------:R-:W-:Y:S01]  /*56c0*/  FMUL R11, R11, UR42 ;  /* 0x0000002a0b0b7c20 */ /* 0x000fe20008400000 */
[-C--:B------:R-:W-:Y:S01]  /*56d0*/  ISETP.GE.U32.AND P2, PT, R228, R69.reuse, PT ;  /* 0x00000045e400720c */ /* 0x080fe20003f46070 */
[----:B------:R-:W-:Y:S01]  /*56e0*/  FMUL R15, R15, UR42 ;  /* 0x0000002a0f0f7c20 */ /* 0x000fe20008400000 */
[----:B------:R-:W-:Y:S01]  /*56f0*/  SEL R158, RZ, 0x4, !P4 ;  /* 0x00000004ff9e7807 */ /* 0x000fe20006000000 */
[----:B------:R-:W-:Y:S01]  /*5700*/  FMUL R13, R13, UR42 ;  /* 0x0000002a0d0d7c20 */ /* 0x000fe20008400000 */
[-C--:B------:R-:W-:Y:S01]  /*5710*/  ISETP.GT.U32.AND P4, PT, R230, R69.reuse, PT ;  /* 0x00000045e600720c */ /* 0x080fe20003f84070 */
[----:B------:R-:W-:Y:S01]  /*5720*/  FMUL R17, R17, UR42 ;  /* 0x0000002a11117c20 */ /* 0x000fe20008400000 */
[----:B------:R-:W-:Y:S01]  /*5730*/  ISETP.GT.U32.AND.EX P1, PT, R157, RZ, PT, P1 ;  /* 0x000000ff9d00720c */ /* 0x000fe20003f24110 */
[----:B------:R-:W-:Y:S01]  /*5740*/  FMUL R19, R19, UR42 ;  /* 0x0000002a13137c20 */ /* 0x000fe20008400000 */
[----:B------:R-:W-:Y:S01]  /*5750*/  ISETP.GE.U32.AND.EX P2, PT, R157, RZ, PT, P2 ;  /* 0x000000ff9d00720c */ /* 0x000fe20003f46120 */
[----:B------:R-:W-:Y:S01]  /*5760*/  FMUL R21, R21, UR42 ;  /* 0x0000002a15157c20 */ /* 0x000fe20008400000 */
[----:B------:R-:W-:Y:S01]  /*5770*/  ISETP.GT.U32.AND.EX P0, PT, R231, RZ, PT, P0 ;  /* 0x000000ffe700720c */ /* 0x000fe20003f04100 */
[----:B------:R-:W-:Y:S01]  /*5780*/  FMUL R25, R25, UR42 ;  /* 0x0000002a19197c20 */ /* 0x000fe20008400000 */
[----:B------:R-:W-:Y:S01]  /*5790*/  FSEL R4, R4, -INF , !P1 ;  /* 0xff80000004047808 */ /* 0x000fe20004800000 */
[----:B------:R-:W-:Y:S01]  /*57a0*/  FMUL R23, R23, UR42 ;  /* 0x0000002a17177c20 */ /* 0x000fe20008400000 */
[----:B------:R-:W-:Y:S01]  /*57b0*/  FSEL R157, R5, -INF , !P2 ;  /* 0xff800000059d7808 */ /* 0x000fe20005000000 */
[----:B------:R-:W-:Y:S01]  /*57c0*/  FMUL R27, R27, UR42 ;  /* 0x0000002a1b1b7c20 */ /* 0x000fe20008400000 */
[----:B------:R-:W-:Y:S01]  /*57d0*/  ISETP.GT.U32.AND.EX P4, PT, R229, RZ, PT, P4 ;  /* 0x000000ffe500720c */ /* 0x000fe20003f84140 */
[----:B------:R-:W-:Y:S01]  /*57e0*/  FMUL R29, R29, UR42 ;  /* 0x0000002a1d1d7c20 */ /* 0x000fe20008400000 */
[-C--:B------:R-:W-:Y:S01]  /*57f0*/  ISETP.GT.U32.AND P1, PT, R226, R69.reuse, PT ;  /* 0x00000045e200720c */ /* 0x080fe20003f24070 */
[----:B------:R-:W-:Y:S01]  /*5800*/  FMUL R30, R30, UR42 ;  /* 0x0000002a1e1e7c20 */ /* 0x000fe20008400000 */
[-C--:B------:R-:W-:Y:S01]  /*5810*/  ISETP.GT.U32.AND P2, PT, R224, R69.reuse, PT ;  /* 0x00000045e000720c */ /* 0x080fe20003f44070 */
        /* <DEDUP_REMOVED lines=9> */
[----:B------:R-:W-:Y:S01]  /*58b0*/  ISETP.GT.U32.AND.EX P2, PT, R223, RZ, PT, P2 ;  /* 0x000000ffdf00720c */ /* 0x000fe20003f44120 */
[----:B------:R-:W-:Y:S01]  /*58c0*/  FMUL R14, R16, UR42 ;  /* 0x0000002a100e7c20 */ /* 0x000fe20008400000 */
[-C--:B------:R-:W-:Y:S01]  /*58d0*/  ISETP.GT.U32.AND P0, PT, R222, R69.reuse, PT ;  /* 0x00000045de00720c */ /* 0x080fe20003f04070 */
[----:B------:R-:W-:Y:S01]  /*58e0*/  FMUL R16, R18, UR42 ;  /* 0x0000002a12107c20 */ /* 0x000fe20008400000 */
[----:B------:R-:W-:Y:S01]  /*58f0*/  ISETP.GT.U32.AND.EX P3, PT, R227, RZ, PT, P3 ;  /* 0x000000ffe300720c */ /* 0x000fe20003f64130 */
[----:B------:R-:W-:Y:S01]  /*5900*/  FMUL R18, R20, UR42 ;  /* 0x0000002a14127c20 */ /* 0x000fe20008400000 */
[----:B------:R-:W-:Y:S01]  /*5910*/  FSEL R9, R9, -INF , !P1 ;  /* 0xff80000009097808 */ /* 0x000fe20004800000 */
[----:B------:R-:W-:Y:S01]  /*5920*/  FMUL R20, R22, UR42 ;  /* 0x0000002a16147c20 */ /* 0x000fe20008400000 */
[----:B------:R-:W-:Y:S01]  /*5930*/  ISETP.GT.U32.AND.EX P4, PT, R221, RZ, PT, P4 ;  /* 0x000000ffdd00720c */ /* 0x000fe20003f84140 */
[----:B------:R-:W-:Y:S01]  /*5940*/  FMUL R22, R24, UR42 ;  /* 0x0000002a18167c20 */ /* 0x000fe20008400000 */
[----:B------:R-:W-:Y:S01]  /*5950*/  FSEL R8, R8, -INF , !P2 ;  /* 0xff80000008087808 */ /* 0x000fe20005000000 */
[----:B------:R-:W-:Y:S01]  /*5960*/  FMUL R24, R26, UR42 ;  /* 0x0000002a1a187c20 */ /* 0x000fe20008400000 */
[-C--:B------:R-:W-:Y:S01]  /*5970*/  ISETP.GT.U32.AND P1, PT, R216, R69.reuse, PT ;  /* 0x00000045d800720c */ /* 0x080fe20003f24070 */
[----:B------:R-:W-:Y:S01]  /*5980*/  FMUL R26, R28, UR42 ;  /* 0x0000002a1c1a7c20 */ /* 0x000fe20008400000 */
[-C--:B------:R-:W-:Y:S01]  /*5990*/  ISETP.GT.U32.AND P2, PT, R214, R69.reuse, PT ;  /* 0x00000045d600720c */ /* 0x080fe20003f44070 */
        /* <DEDUP_REMOVED lines=11> */
[----:B------:R-:W-:Y:S01]  /*5a50*/  ISETP.GT.U32.AND.EX P1, PT, R215, RZ, PT, P1 ;  /* 0x000000ffd700720c */ /* 0x000fe20003f24110 */
[----:B------:R-:W-:Y:S01]  /*5a60*/  FMUL R38, R38, UR42 ;  /* 0x0000002a26267c20 */ /* 0x000fe20008400000 */
[----:B------:R-:W-:Y:S01]  /*5a70*/  ISETP.GT.U32.AND.EX P2, PT, R217, RZ, PT, P2 ;  /* 0x000000ffd900720c */ /* 0x000fe20003f44120 */
[----:B------:R-:W-:Y:S01]  /*5a80*/  FMUL R39, R39, UR42 ;  /* 0x0000002a27277c20 */ /* 0x000fe20008400000 */
[----:B------:R-:W-:Y:S01]  /*5a90*/  FSEL R11, R11, -INF , !P0 ;  /* 0xff8000000b0b7808 */ /* 0x000fe20004000000 */
[----:B------:R-:W-:Y:S01]  /*5aa0*/  FMUL R40, R40, UR42 ;  /* 0x0000002a28287c20 */ /* 0x000fe20008400000 */
[-C--:B------:R-:W-:Y:S01]  /*5ab0*/  ISETP.GT.U32.AND P0, PT, R212, R69.reuse, PT ;  /* 0x00000045d400720c */ /* 0x080fe20003f04070 */
        /* <DEDUP_REMOVED lines=8> */
[----:B------:R-:W-:Y:S01]  /*5b40*/  IMAD.IADD R184, R185, 0x1, R184 ;  /* 0x00000001b9b87824 */ /* 0x000fe200078e02b8 */
        /* <DEDUP_REMOVED lines=20> */
[----:B------:R-:W-:Y:S01]  /*5c90*/  ISETP.GT.U32.AND.EX P3, PT, R211, RZ, PT, P3 ;  /* 0x000000ffd300720c */ /* 0x000fe20003f64130 */
        /* <DEDUP_REMOVED lines=19> */
[----:B------:R-:W-:Y:S01]  /*5dd0*/  ISETP.GT.U32.AND P3, PT, R190, R69, PT ;  /* 0x00000045be00720c */ /* 0x000fe20003f64070 */
[----:B------:R-:W-:Y:S01]  /*5de0*/  FMUL R67, R67, UR42 ;  /* 0x0000002a43437c20 */ /* 0x000fe20008400000 */
[----:B------:R-:W-:-:S02]  /*5df0*/  ISETP.GT.U32.AND.EX P1, PT, R199, RZ, PT, P1 ;  /* 0x000000ffc700720c */ /* 0x000fc40003f24110 */
[-C--:B------:R-:W-:Y:S02]  /*5e00*/  ISETP.GT.U32.AND P4, PT, R170, R69.reuse, PT ;  /* 0x00000045aa00720c */ /* 0x080fe40003f84070 */
[----:B------:R-:W-:Y:S02]  /*5e10*/  ISETP.GT.U32.AND.EX P2, PT, R189, RZ, PT, P2 ;  /* 0x000000ffbd00720c */ /* 0x000fe40003f44120 */
[----:B------:R-:W-:Y:S02]  /*5e20*/  FSEL R21, R21, -INF , !P0 ;  /* 0xff80000015157808 */ /* 0x000fe40004000000 */
[----:B------:R-:W-:Y:S02]  /*5e30*/  ISETP.GT.U32.AND P0, PT, R174, R69, PT ;  /* 0x00000045ae00720c */ /* 0x000fe40003f04070 */
[----:B------:R-:W-:Y:S02]  /*5e40*/  ISETP.GT.U32.AND.EX P3, PT, R197, RZ, PT, P3 ;  /* 0x000000ffc500720c */ /* 0x000fe40003f64130 */
[----:B------:R-:W-:-:S02]  /*5e50*/  FSEL R22, R22, -INF , !P1 ;  /* 0xff80000016167808 */ /* 0x000fc40004800000 */
[----:B------:R-:W-:Y:S02]  /*5e60*/  ISETP.GT.U32.AND.EX P4, PT, R193, RZ, PT, P4 ;  /* 0x000000ffc100720c */ /* 0x000fe40003f84140 */
[----:B------:R-:W-:Y:S02]  /*5e70*/  FSEL R25, R25, -INF , !P2 ;  /* 0xff80000019197808 */ /* 0x000fe40005000000 */
[-C--:B------:R-:W-:Y:S02]  /*5e80*/  ISETP.GT.U32.AND P1, PT, R166, R69.reuse, PT ;  /* 0x00000045a600720c */ /* 0x080fe40003f24070 */
[----:B------:R-:W-:Y:S02]  /*5e90*/  ISETP.GT.U32.AND P2, PT, R172, R69, PT ;  /* 0x00000045ac00720c */ /* 0x000fe40003f44070 */
[----:B------:R-:W-:Y:S02]  /*5ea0*/  FSEL R23, R23, -INF , !P3 ;  /* 0xff80000017177808 */ /* 0x000fe40005800000 */
[----:B------:R-:W-:-:S02]  /*5eb0*/  ISETP.GT.U32.AND.EX P0, PT, R191, RZ, PT, P0 ;  /* 0x000000ffbf00720c */ /* 0x000fc40003f04100 */
[----:B------:R-:W-:Y:S02]  /*5ec0*/  FSEL R27, R27, -INF , !P4 ;  /* 0xff8000001b1b7808 */ /* 0x000fe40006000000 */
[-C--:B------:R-:W-:Y:S02]  /*5ed0*/  ISETP.GT.U32.AND P3, PT, R168, R69.reuse, PT ;  /* 0x00000045a800720c */ /* 0x080fe40003f64070 */
[----:B------:R-:W-:Y:S02]  /*5ee0*/  ISETP.GT.U32.AND P4, PT, R192, R69, PT ;  /* 0x00000045c000720c */ /* 0x000fe40003f84070 */
[----:B------:R-:W-:Y:S02]  /*5ef0*/  ISETP.GT.U32.AND.EX P1, PT, R167, RZ, PT, P1 ;  /* 0x000000ffa700720c */ /* 0x000fe40003f24110 */
[----:B------:R-:W-:Y:S02]  /*5f00*/  ISETP.GT.U32.AND.EX P2, PT, R169, RZ, PT, P2 ;  /* 0x000000ffa900720c */ /* 0x000fe40003f44120 */
[----:B------:R-:W-:-:S02]  /*5f10*/  FSEL R24, R24, -INF , !P0 ;  /* 0xff80000018187808 */ /* 0x000fc40004000000 */
[-C--:B------:R-:W-:Y:S02]  /*5f20*/  ISETP.GT.U32.AND P0, PT, R178, R69.reuse, PT ;  /* 0x00000045b200720c */ /* 0x080fe40003f04070 */
[----:B------:R-:W-:Y:S02]  /*5f30*/  ISETP.GT.U32.AND.EX P3, PT, R181, RZ, PT, P3 ;  /* 0x000000ffb500720c */ /* 0x000fe40003f64130 */
[----:B------:R-:W-:Y:S02]  /*5f40*/  FSEL R167, R29, -INF , !P1 ;  /* 0xff8000001da77808 */ /* 0x000fe40004800000 */
[----:B------:R-:W-:Y:S02]  /*5f50*/  FSEL R166, R30, -INF , !P2 ;  /* 0xff8000001ea67808 */ /* 0x000fe40005000000 */
[----:B------:R-:W-:Y:S02]  /*5f60*/  ISETP.GT.U32.AND.EX P4, PT, R173, RZ, PT, P4 ;  /* 0x000000ffad00720c */ /* 0x000fe40003f84140 */
[----:B------:R-:W-:-:S02]  /*5f70*/  ISETP.GT.U32.AND P1, PT, R202, R69, PT ;  /* 0x00000045ca00720c */ /* 0x000fc40003f24070 */
[--C-:B------:R-:W-:Y:S02]  /*5f80*/  LOP3.LUT R30, R153, 0x2f, R102.reuse, 0xfe, !PT ;  /* 0x0000002f991e7812 */ /* 0x100fe400078efe66 */
[----:B------:R-:W-:Y:S02]  /*5f90*/  FSEL R26, R26, -INF , !P3 ;  /* 0xff8000001a1a7808 */ /* 0x000fe40005800000 */
[----:B------:R-:W-:Y:S02]  /*5fa0*/  ISETP.GT.U32.AND.EX P0, PT, R171, RZ, PT, P0 ;  /* 0x000000ffab00720c */ /* 0x000fe40003f04100 */
[----:B------:R-:W-:Y:S02]  /*5fb0*/  FSEL R169, R32, -INF , !P4 ;  /* 0xff80000020a97808 */ /* 0x000fe40006000000 */
[----:B------:R-:W-:Y:S02]  /*5fc0*/  ISETP.GT.U32.AND P3, PT, R198, R69, PT ;  /* 0x00000045c600720c */ /* 0x000fe40003f64070 */
[----:B------:R-:W-:-:S02]  /*5fd0*/  LOP3.LUT R28, R153, 0x3f, R102, 0xfe, !PT ;  /* 0x0000003f991c7812 */ /* 0x000fc400078efe66 */
[-C--:B------:R-:W-:Y:S02]  /*5fe0*/  ISETP.GT.U32.AND P4, PT, R30, R69.reuse, PT ;  /* 0x000000451e00720c */ /* 0x080fe40003f84070 */
[----:B------:R-:W-:Y:S02]  /*5ff0*/  ISETP.GT.U32.AND.EX P1, PT, R179, RZ, PT, P1 ;  /* 0x000000ffb300720c */ /* 0x000fe40003f24110 */
[-C--:B------:R-:W-:Y:S02]  /*6000*/  ISETP.GT.U32.AND P2, PT, R206, R69.reuse, PT ;  /* 0x00000045ce00720c */ /* 0x080fe40003f44070 */
[----:B------:R-:W-:Y:S02]  /*6010*/  LOP3.LUT R30, R153, 0x20, R102, 0xfe, !PT ;  /* 0x00000020991e7812 */ /* 0x000fe400078efe66 */
[----:B------:R-:W-:Y:S02]  /*6020*/  FSEL R168, R31, -INF , !P0 ;  /* 0xff8000001fa87808 */ /* 0x000fe40004000000 */
[----:B------:R-:W-:-:S02]  /*6030*/  ISETP.GT.U32.AND P0, PT, R28, R69, PT ;  /* 0x000000451c00720c */ /* 0x000fc40003f04070 */
[----:B------:R-:W-:Y:S02]  /*6040*/  ISETP.GT.U32.AND.EX P3, PT, R175, RZ, PT, P3 ;  /* 0x000000ffaf00720c */ /* 0x000fe40003f64130 */
[----:B------:R-:W-:Y:S02]  /*6050*/  FSEL R171, R34, -INF , !P1 ;  /* 0xff80000022ab7808 */ /* 0x000fe40004800000 */
[--C-:B------:R-:W-:Y:S02]  /*6060*/  LOP3.LUT R28, R153, 0x2e, R102.reuse, 0xfe, !PT ;  /* 0x0000002e991c7812 */ /* 0x100fe400078efe66 */
[----:B------:R-:W-:Y:S02]  /*6070*/  ISETP.GT.U32.AND P1, PT, R30, R69, PT ;  /* 0x000000451e00720c */ /* 0x000fe40003f24070 */
[----:B------:R-:W-:Y:S02]  /*6080*/  ISETP.GT.U32.AND.EX P2, PT, R177, RZ, PT, P2 ;  /* 0x000000ffb100720c */ /* 0x000fe40003f44120 */
[----:B------:R-:W-:-:S02]  /*6090*/  LOP3.LUT R30, R153, 0x21, R102, 0xfe, !PT ;  /* 0x00000021991e7812 */ /* 0x000fc400078efe66 */
[----:B------:R-:W-:Y:S02]  /*60a0*/  FSEL R170, R33, -INF , !P3 ;  /* 0xff80000021aa7808 */ /* 0x000fe40005800000 */
[-C--:B------:R-:W-:Y:S02]  /*60b0*/  ISETP.GT.U32.AND P3, PT, R28, R69.reuse, PT ;  /* 0x000000451c00720c */ /* 0x080fe40003f64070 */
[----:B------:R-:W-:Y:S02]  /*60c0*/  ISETP.GT.U32.AND.EX P1, PT, R152, RZ, PT, P1 ;  /* 0x000000ff9800720c */ /* 0x000fe40003f24110 */
[----:B------:R-:W-:Y:S02]  /*60d0*/  FSEL R172, R35, -INF , !P2 ;  /* 0xff80000023ac7808 */ /* 0x000fe40005000000 */
[----:B------:R-:W-:Y:S02]  /*60e0*/  LOP3.LUT R28, R153, 0x22, R102, 0xfe, !PT ;  /* 0x00000022991c7812 */ /* 0x000fe400078efe66 */
[----:B------:R-:W-:-:S02]  /*60f0*/  ISETP.GT.U32.AND P2, PT, R30, R69, PT ;  /* 0x000000451e00720c */ /* 0x000fc40003f44070 */
[----:B------:R-:W-:Y:S02]  /*6100*/  FSEL R173, R36, -INF , !P1 ;  /* 0xff80000024ad7808 */ /* 0x000fe40004800000 */
[----:B------:R-:W-:Y:S02]  /*6110*/  ISETP.GT.U32.AND P1, PT, R28, R69, PT ;  /* 0x000000451c00720c */ /* 0x000fe40003f24070 */
[C---:B------:R-:W-:Y:S02]  /*6120*/  ISETP.GT.U32.AND.EX P2, PT, R152.reuse, RZ, PT, P2 ;  /* 0x000000ff9800720c */ /* 0x040fe40003f44120 */
[----:B------:R-:W-:Y:S02]  /*6130*/  LOP3.LUT R30, R153, 0x23, R102, 0xfe, !PT ;  /* 0x00000023991e7812 */ /* 0x000fe400078efe66 */
[----:B------:R-:W-:Y:S02]  /*6140*/  ISETP.GT.U32.AND.EX P1, PT, R152, RZ, PT, P1 ;  /* 0x000000ff9800720c */ /* 0x000fe40003f24110 */
[----:B------:R-:W-:-:S02]  /*6150*/  FSEL R174, R37, -INF , !P2 ;  /* 0xff80000025ae7808 */ /* 0x000fc40005000000 */
[C-C-:B------:R-:W-:Y:S02]  /*6160*/  LOP3.LUT R28, R153.reuse, 0x24, R102.reuse, 0xfe, !PT ;  /* 0x00000024991c7812 */ /* 0x140fe400078efe66 */
[-C--:B------:R-:W-:Y:S02]  /*6170*/  ISETP.GT.U32.AND P2, PT, R30, R69.reuse, PT ;  /* 0x000000451e00720c */ /* 0x080fe40003f44070 */
[----:B------:R-:W-:Y:S02]  /*6180*/  FSEL R175, R38, -INF , !P1 ;  /* 0xff80000026af7808 */ /* 0x000fe40004800000 */
[----:B------:R-:W-:Y:S02]  /*6190*/  ISETP.GT.U32.AND P1, PT, R28, R69, PT ;  /* 0x000000451c00720c */ /* 0x000fe40003f24070 */
[----:B------:R-:W-:Y:S02]  /*61a0*/  ISETP.GT.U32.AND.EX P2, PT, R152, RZ, PT, P2 ;  /* 0x000000ff9800720c */ /* 0x000fe40003f44120 */
[----:B------:R-:W-:-:S02]  /*61b0*/  LOP3.LUT R30, R153, 0x25, R102, 0xfe, !PT ;  /* 0x00000025991e7812 */ /* 0x000fc400078efe66 */
[----:B------:R-:W-:Y:S02]  /*61c0*/  ISETP.GT.U32.AND.EX P1, PT, R152, RZ, PT, P1 ;  /* 0x000000ff9800720c */ /* 0x000fe40003f24110 */
[----:B------:R-:W-:Y:S02]  /*61d0*/  FSEL R176, R39, -INF , !P2 ;  /* 0xff80000027b07808 */ /* 0x000fe40005000000 */
[----:B------:R-:W-:Y:S02]  /*61e0*/  LOP3.LUT R28, R153, 0x26, R102, 0xfe, !PT ;  /* 0x00000026991c7812 */ /* 0x000fe400078efe66 */
[-C--:B------:R-:W-:Y:S02]  /*61f0*/  ISETP.GT.U32.AND P2, PT, R30, R69.reuse, PT ;  /* 0x000000451e00720c */ /* 0x080fe40003f44070 */
[----:B------:R-:W-:Y:S02]  /*6200*/  FSEL R181, R40, -INF , !P1 ;  /* 0xff80000028b57808 */ /* 0x000fe40004800000 */
[----:B------:R-:W-:-:S02]  /*6210*/  ISETP.GT.U32.AND P1, PT, R28, R69, PT ;  /* 0x000000451c00720c */ /* 0x000fc40003f24070 */
[C---:B------:R-:W-:Y:S02]  /*6220*/  ISETP.GT.U32.AND.EX P2, PT, R152.reuse, RZ, PT, P2 ;  /* 0x000000ff9800720c */ /* 0x040fe40003f44120 */
[--C-:B------:R-:W-:Y:S02]  /*6230*/  LOP3.LUT R28, R153, 0x28, R102.reuse, 0xfe, !PT ;  /* 0x00000028991c7812 */ /* 0x100fe400078efe66 */
[C---:B------:R-:W-:Y:S02]  /*6240*/  ISETP.GT.U32.AND.EX P0, PT, R152.reuse, RZ, PT, P0 ;  /* 0x000000ff9800720c */ /* 0x040fe40003f04100 */
[----:B------:R-:W-:Y:S02]  /*6250*/  ISETP.GT.U32.AND.EX P1, PT, R152, RZ, PT, P1 ;  /* 0x000000ff9800720c */ /* 0x000fe40003f24110 */
[----:B------:R-:W-:Y:S02]  /*6260*/  FSEL R178, R41, -INF , !P2 ;  /* 0xff80000029b27808 */ /* 0x000fe40005000000 */
[----:B------:R-:W-:-:S02]  /*6270*/  LOP3.LUT R30, R153, 0x27, R102, 0xfe, !PT ;  /* 0x00000027991e7812 */ /* 0x000fc400078efe66 */
[-C--:B------:R-:W-:Y:S02]  /*6280*/  ISETP.GT.U32.AND P2, PT, R28, R69.reuse, PT ;  /* 0x000000451c00720c */ /* 0x080fe40003f44070 */
[----:B------:R-:W-:Y:S02]  /*6290*/  SEL R29, RZ, 0x1, !P0 ;  /* 0x00000001ff1d7807 */ /* 0x000fe40004000000 */
[----:B------:R-:W-:Y:S02]  /*62a0*/  FSEL R177, R42, -INF , !P1 ;  /* 0xff8000002ab17808 */ /* 0x000fe40004800000 */
[----:B------:R-:W-:Y:S01]  /*62b0*/  ISETP.GT.U32.AND P1, PT, R30, R69, PT ;  /* 0x000000451e00720c */ /* 0x000fe20003f24070 */
[----:B------:R-:W-:Y:S01]  /*62c0*/  IMAD.IADD R29, R29, 0x1, R182 ;  /* 0x000000011d1d7824 */ /* 0x000fe200078e02b6 */
[----:B------:R-:W-:Y:S02]  /*62d0*/  ISETP.GT.U32.AND.EX P2, PT, R152, RZ, PT, P2 ;  /* 0x000000ff9800720c */ /* 0x000fe40003f44120 */
[----:B------:R-:W-:-:S02]  /*62e0*/  LOP3.LUT R30, R153, 0x29, R102, 0xfe, !PT ;  /* 0x00000029991e7812 */ /* 0x000fc400078efe66 */
[----:B------:R-:W-:Y:S02]  /*62f0*/  FSEL R179, R44, -INF , !P2 ;  /* 0xff8000002cb37808 */ /* 0x000fe40005000000 */
[----:B------:R-:W-:Y:S02]  /*6300*/  ISETP.GT.U32.AND P2, PT, R30, R69, PT ;  /* 0x000000451e00720c */ /* 0x000fe40003f44070 */
[----:B------:R-:W-:Y:S02]  /*6310*/  LOP3.LUT R29, R29, 0x3, RZ, 0xc0, !PT ;  /* 0x000000031d1d7812 */ /* 0x000fe400078ec0ff */
[----:B------:R-:W-:Y:S02]  /*6320*/  ISETP.GT.U32.AND.EX P2, PT, R152, RZ, PT, P2 ;  /* 0x000000ff9800720c */ /* 0x000fe40003f44120 */
[----:B------:R-:W-:Y:S02]  /*6330*/  LOP3.LUT R30, R153, 0x2a, R102, 0xfe, !PT ;  /* 0x0000002a991e7812 */ /* 0x000fe400078efe66 */
[----:B------:R-:W-:-:S02]  /*6340*/  IADD3 R29, PT, PT, R29, R162, R159 ;  /* 0x000000a21d1d7210 */ /* 0x000fc40007ffe09f */
[----:B------:R-:W-:Y:S02]  /*6350*/  FSEL R159, R45, -INF , !P2 ;  /* 0xff8000002d9f7808 */ /* 0x000fe40005000000 */
[----:B------:R-:W-:Y:S02]  /*6360*/  ISETP.GT.U32.AND P2, PT, R30, R69, PT ;  /* 0x000000451e00720c */ /* 0x000fe40003f44070 */
[----:B------:R-:W-:Y:S02]  /*6370*/  FMNMX3 R30, R4, R157, R5, !PT ;  /* 0x0000009d041e7276 */ /* 0x000fe40007800005 */
[----:B------:R-:W-:Y:S02]  /*6380*/  LOP3.LUT R187, R187, 0x3, RZ, 0xc0, !PT ;  /* 0x00000003bbbb7812 */ /* 0x000fe400078ec0ff */
[----:B------:R-:W-:Y:S02]  /*6390*/  FMNMX3 R30, R30, R7, R6, !PT ;  /* 0x000000071e1e7276 */ /* 0x000fe40007800006 */
[----:B------:R-:W-:-:S02]  /*63a0*/  ISETP.GT.U32.AND.EX P1, PT, R152, RZ, PT, P1 ;  /* 0x000000ff9800720c */ /* 0x000fc40003f24110 */
[----:B------:R-:W-:Y:S02]  /*63b0*/  FMNMX3 R30, R30, R9, R8, !PT ;  /* 0x000000091e1e7276 */ /* 0x000fe40007800008 */
[----:B------:R-:W-:Y:S02]  /*63c0*/  LOP3.LUT R28, R153, 0x2c, R102, 0xfe, !PT ;  /* 0x0000002c991c7812 */ /* 0x000fe400078efe66 */
[----:B------:R-:W-:Y:S02]  /*63d0*/  FMNMX3 R30, R30, R11, R10, !PT ;  /* 0x0000000b1e1e7276 */ /* 0x000fe4000780000a */
[----:B------:R-:W-:Y:S02]  /*63e0*/  LOP3.LUT R184, R184, 0x3, RZ, 0xc0, !PT ;  /* 0x00000003b8b87812 */ /* 0x000fe400078ec0ff */
[----:B------:R-:W-:Y:S02]  /*63f0*/  FMNMX3 R30, R30, R13, R12, !PT ;  /* 0x0000000d1e1e7276 */ /* 0x000fe4000780000c */
[----:B------:R-:W-:Y:S01]  /*6400*/  IADD3 R163, PT, PT, R187, R164, R163 ;  /* 0x000000a4bba37210 */ /* 0x000fe20007ffe0a3 */
[----:B------:R-:W-:Y:S01]  /*6410*/  FMUL R164, R66, UR42 ;  /* 0x0000002a42a47c20 */ /* 0x000fe20008400000 */
[----:B------:R-:W-:-:S02]  /*6420*/  FMNMX3 R30, R30, R15, R14, !PT ;  /* 0x0000000f1e1e7276 */ /* 0x000fc4000780000e */
[----:B------:R-:W-:Y:S02]  /*6430*/  FSEL R180, R43, -INF , !P1 ;  /* 0xff8000002bb47808 */ /* 0x000fe40004800000 */
[----:B------:R-:W-:Y:S02]  /*6440*/  FMNMX3 R30, R30, R17, R16, !PT ;  /* 0x000000111e1e7276 */ /* 0x000fe40007800010 */
[----:B------:R-:W-:Y:S01]  /*6450*/  ISETP.GT.U32.AND P1, PT, R28, R69, PT ;  /* 0x000000451c00720c */ /* 0x000fe20003f24070 */
[----:B------:R-:W-:Y:S01]  /*6460*/  IMAD.SHL.U32 R28, R163, 0x100, RZ ;  /* 0x00000100a31c7824 */ /* 0x000fe200078e00ff */
[----:B------:R-:W-:Y:S02]  /*6470*/  FMNMX3 R30, R30, R19, R18, !PT ;  /* 0x000000131e1e7276 */ /* 0x000fe40007800012 */
[----:B------:R-:W-:Y:S01]  /*6480*/  IADD3 R158, PT, PT, R184, R165, R158 ;  /* 0x000000a5b89e7210 */ /* 0x000fe20007ffe09e */
[----:B------:R-:W-:Y:S01]  /*6490*/  FMUL R165, R65, UR42 ;  /* 0x0000002a41a57c20 */ /* 0x000fe20008400000 */
[----:B------:R-:W-:-:S02]  /*64a0*/  FMNMX3 R30, R30, R21, R20, !PT ;  /* 0x000000151e1e7276 */ /* 0x000fc40007800014 */
[----:B------:R-:W-:Y:S02]  /*64b0*/  LOP3.LUT R29, R29, 0xf, RZ, 0xc0, !PT ;  /* 0x0000000f1d1d7812 */ /* 0x000fe400078ec0ff */
[----:B------:R-:W-:Y:S02]  /*64c0*/  FMNMX3 R30, R30, R23, R22, !PT ;  /* 0x000000171e1e7276 */ /* 0x000fe40007800016 */
[----:B------:R-:W-:Y:S01]  /*64d0*/  LOP3.LUT R183, R183, 0x3, RZ, 0xc0, !PT ;  /* 0x00000003b7b77812 */ /* 0x000fe200078ec0ff */
[----:B------:R-:W-:Y:S01]  /*64e0*/  IMAD R29, R158, 0x10, R29 ;  /* 0x000000109e1d7824 */ /* 0x000fe200078e021d */
[----:B------:R-:W-:Y:S02]  /*64f0*/  FMNMX3 R30, R30, R25, R24, !PT ;  /* 0x000000191e1e7276 */ /* 0x000fe40007800018 */
[----:B------:R-:W-:Y:S02]  /*6500*/  IADD3 R161, PT, PT, R183, R161, R160 ;  /* 0x000000a1b7a17210 */ /* 0x000fe40007ffe0a0 */
[----:B------:R-:W-:-:S02]  /*6510*/  FMNMX3 R30, R30, R27, R26, !PT ;  /* 0x0000001b1e1e7276 */ /* 0x000fc4000780001a */
[----:B------:R-:W-:Y:S02]  /*6520*/  LOP3.LUT R28, R28, 0xf00, RZ, 0xe2, !PT ;  /* 0x00000f001c1c7812 */ /* 0x000fe400078ee2ff */
[----:B------:R-:W-:Y:S02]  /*6530*/  FMNMX3 R30, R30, R167, R166, !PT ;  /* 0x000000a71e1e7276 */ /* 0x000fe400078000a6 */
[----:B------:R-:W-:Y:S01]  /*6540*/  ISETP.GT.U32.AND.EX P2, PT, R152, RZ, PT, P2 ;  /* 0x000000ff9800720c */ /* 0x000fe20003f44120 */
[----:B------:R-:W-:Y:S01]  /*6550*/  IMAD R28, R161, 0x1000, R28 ;  /* 0x00001000a11c7824 */ /* 0x000fe200078e021c */
[----:B------:R-:W-:Y:S02]  /*6560*/  FMNMX3 R30, R30, R168, R169, !PT ;  /* 0x000000a81e1e7276 */ /* 0x000fe400078000a9 */
[----:B------:R-:W-:Y:S02]  /*6570*/  LOP3.LUT R29, R29, 0xff, RZ, 0xc0, !PT ;  /* 0x000000ff1d1d7812 */ /* 0x000fe400078ec0ff */
[----:B------:R-:W-:-:S02]  /*6580*/  FMNMX3 R30, R30, R170, R171, !PT ;  /* 0x000000aa1e1e7276 */ /* 0x000fc400078000ab */
[----:B------:R-:W-:Y:S01]  /*6590*/  LOP3.LUT R32, R153, 0x2b, R102, 0xfe, !PT ;  /* 0x0000002b99207812 */ /* 0x000fe200078efe66 */
[----:B------:R-:W-:Y:S01]  /*65a0*/  IMAD.IADD R28, R28, 0x1, R29 ;  /* 0x000000011c1c7824 */ /* 0x000fe200078e021d */
[----:B------:R-:W-:Y:S02]  /*65b0*/  FMNMX3 R30, R30, R172, R173, !PT ;  /* 0x000000ac1e1e7276 */ /* 0x000fe400078000ad */
[----:B------:R-:W-:Y:S02]  /*65c0*/  FSEL R158, R46, -INF , !P2 ;  /* 0xff8000002e9e7808 */ /* 0x000fe40005000000 */
[----:B------:R-:W-:Y:S02]  /*65d0*/  ISETP.GT.U32.AND P2, PT, R32, R69, PT ;  /* 0x000000452000720c */ /* 0x000fe40003f44070 */
[----:B------:R-:W-:Y:S02]  /*65e0*/  FMNMX3 R30, R30, R174, R175, !PT ;  /* 0x000000ae1e1e7276 */ /* 0x000fe400078000af */
[----:B------:R-:W-:-:S02]  /*65f0*/  ISETP.GT.U32.AND.EX P2, PT, R152, RZ, PT, P2 ;  /* 0x000000ff9800720c */ /* 0x000fc40003f44120 */
[----:B------:R-:W-:Y:S02]  /*6600*/  LOP3.LUT R32, R153, 0x2d, R102, 0xfe, !PT ;  /* 0x0000002d99207812 */ /* 0x000fe400078efe66 */
[----:B------:R-:W-:Y:S02]  /*6610*/  LOP3.LUT R28, R28, 0xffff, RZ, 0xc0, !PT ;  /* 0x0000ffff1c1c7812 */ /* 0x000fe400078ec0ff */
[----:B------:R-:W-:Y:S02]  /*6620*/  FMNMX3 R30, R30, R176, R181, !PT ;  /* 0x000000b01e1e7276 */ /* 0x000fe400078000b5 */
[----:B------:R-:W-:Y:S02]  /*6630*/  ISETP.GT.U32.AND.EX P1, PT, R152, RZ, PT, P1 ;  /* 0x000000ff9800720c */ /* 0x000fe40003f24110 */
[----:B------:R-:W-:Y:S02]  /*6640*/  FSEL R161, R47, -INF , !P2 ;  /* 0xff8000002fa17808 */ /* 0x000fe40005000000 */
[----:B------:R-:W-:-:S02]  /*6650*/  SHF.R.U32.HI R29, RZ, 0xf, R28 ;  /* 0x0000000fff1d7819 */ /* 0x000fc4000001161c */
[----:B------:R-:W-:Y:S02]  /*6660*/  ISETP.GT.U32.AND P2, PT, R32, R69, PT ;  /* 0x000000452000720c */ /* 0x000fe40003f44070 */
[----:B------:R-:W-:Y:S02]  /*6670*/  FMNMX3 R30, R30, R178, R177, !PT ;  /* 0x000000b21e1e7276 */ /* 0x000fe400078000b1 */
[----:B------:R-:W-:Y:S02]  /*6680*/  FSEL R160, R48, -INF , !P1 ;  /* 0xff80000030a07808 */ /* 0x000fe40004800000 */
[----:B------:R-:W-:Y:S02]  /*6690*/  LOP3.LUT P1, RZ, R29, 0x1, RZ, 0xc0, !PT ;  /* 0x000000011dff7812 */ /* 0x000fe4000782c0ff */
[----:B------:R-:W-:Y:S02]  /*66a0*/  ISETP.GT.U32.AND.EX P2, PT, R152, RZ, PT, P2 ;  /* 0x000000ff9800720c */ /* 0x000fe40003f44120 */
[----:B------:R-:W-:-:S02]  /*66b0*/  FMNMX3 R30, R30, R180, R179, !PT ;  /* 0x000000b41e1e7276 */ /* 0x000fc400078000b3 */
[--C-:B------:R-:W-:Y:S02]  /*66c0*/  SHF.R.U32.HI R29, RZ, 0xe, R28.reuse ;  /* 0x0000000eff1d7819 */ /* 0x100fe4000001161c */
[----:B------:R-:W-:Y:S02]  /*66d0*/  ISETP.GT.U32.AND.EX P3, PT, R152, RZ, PT, P3 ;  /* 0x000000ff9800720c */ /* 0x000fe40003f64130 */
[----:B------:R-:W-:Y:S02]  /*66e0*/  SHF.R.U32.HI R31, RZ, 0xd, R28 ;  /* 0x0000000dff1f7819 */ /* 0x000fe4000001161c */
[----:B------:R-:W-:Y:S02]  /*66f0*/  FSEL R49, R49, -INF , !P2 ;  /* 0xff80000031317808 */ /* 0x000fe40005000000 */
[----:B------:R-:W-:Y:S02]  /*6700*/  FMNMX3 R30, R30, R159, R158, !PT ;  /* 0x0000009f1e1e7276 */ /* 0x000fe4000780009e */
[----:B------:R-:W-:-:S02]  /*6710*/  LOP3.LUT P2, RZ, R29, 0x1, RZ, 0xc0, !PT ;  /* 0x000000011dff7812 */ /* 0x000fc4000784c0ff */
[----:B------:R-:W-:Y:S02]  /*6720*/  ISETP.GT.U32.AND.EX P4, PT, R152, RZ, PT, P4 ;  /* 0x000000ff9800720c */ /* 0x000fe40003f84140 */
[----:B------:R-:W-:Y:S02]  /*6730*/  FSEL R50, R50, -INF , !P3 ;  /* 0xff80000032327808 */ /* 0x000fe40005800000 */
[--C-:B------:R-:W-:Y:S02]  /*6740*/  SHF.R.U32.HI R29, RZ, 0xc, R28.reuse ;  /* 0x0000000cff1d7819 */ /* 0x100fe4000001161c */
[----:B------:R-:W-:Y:S02]  /*6750*/  LOP3.LUT P3, RZ, R31, 0x1, RZ, 0xc0, !PT ;  /* 0x000000011fff7812 */ /* 0x000fe4000786c0ff */
[----:B------:R-:W-:Y:S02]  /*6760*/  SHF.R.U32.HI R31, RZ, 0xb, R28 ;  /* 0x0000000bff1f7819 */ /* 0x000fe4000001161c */
[----:B------:R-:W-:-:S02]  /*6770*/  FMNMX3 R30, R30, R161, R160, !PT ;  /* 0x000000a11e1e7276 */ /* 0x000fc400078000a0 */
[----:B------:R-:W-:Y:S02]  /*6780*/  FSEL R51, R51, -INF , !P4 ;  /* 0xff80000033337808 */ /* 0x000fe40006000000 */
[----:B------:R-:W-:Y:S02]  /*6790*/  LOP3.LUT P4, RZ, R29, 0x1, RZ, 0xc0, !PT ;  /* 0x000000011dff7812 */ /* 0x000fe4000788c0ff */
[----:B------:R-:W-:Y:S02]  /*67a0*/  FSEL R52, R52, -INF , !P1 ;  /* 0xff80000034347808 */ /* 0x000fe40004800000 */
[----:B------:R-:W-:Y:S02]  /*67b0*/  SHF.R.U32.HI R29, RZ, 0xa, R28 ;  /* 0x0000000aff1d7819 */ /* 0x000fe4000001161c */
[----:B------:R-:W-:Y:S02]  /*67c0*/  LOP3.LUT P1, RZ, R31, 0x1, RZ, 0xc0, !PT ;  /* 0x000000011fff7812 */ /* 0x000fe4000782c0ff */
[----:B------:R-:W-:-:S02]  /*67d0*/  FMNMX3 R30, R30, R49, R50, !PT ;  /* 0x000000311e1e7276 */ /* 0x000fc40007800032 */
[--C-:B------:R-:W-:Y:S02]  /*67e0*/  SHF.R.U32.HI R31, RZ, 0x9, R28.reuse ;  /* 0x00000009ff1f7819 */ /* 0x100fe4000001161c */
[----:B------:R-:W-:Y:S02]  /*67f0*/  FSEL R53, R53, -INF , !P2 ;  /* 0xff80000035357808 */ /* 0x000fe40005000000 */
[----:B------:R-:W-:Y:S02]  /*6800*/  LOP3.LUT P2, RZ, R29, 0x1, RZ, 0xc0, !PT ;  /* 0x000000011dff7812 */ /* 0x000fe4000784c0ff */
[----:B------:R-:W-:Y:S02]  /*6810*/  FSEL R54, R54, -INF , !P3 ;  /* 0xff80000036367808 */ /* 0x000fe40005800000 */
[----:B------:R-:W-:Y:S02]  /*6820*/  SHF.R.U32.HI R29, RZ, 0x8, R28 ;  /* 0x00000008ff1d7819 */ /* 0x000fe4000001161c */
[----:B------:R-:W-:-:S02]  /*6830*/  FMNMX3 R30, R30, R51, R52, !PT ;  /* 0x000000331e1e7276 */ /* 0x000fc40007800034 */
[----:B------:R-:W-:Y:S02]  /*6840*/  LOP3.LUT P3, RZ, R31, 0x1, RZ, 0xc0, !PT ;  /* 0x000000011fff7812 */ /* 0x000fe4000786c0ff */
[----:B------:R-:W-:Y:S02]  /*6850*/  SHF.R.U32.HI R31, RZ, 0x7, R28 ;  /* 0x00000007ff1f7819 */ /* 0x000fe4000001161c */
[----:B------:R-:W-:Y:S02]  /*6860*/  FSEL R55, R55, -INF , !P4 ;  /* 0xff80000037377808 */ /* 0x000fe40006000000 */
[----:B------:R-:W-:Y:S02]  /*6870*/  LOP3.LUT P4, RZ, R29, 0x1, RZ, 0xc0, !PT ;  /* 0x000000011dff7812 */ /* 0x000fe4000788c0ff */
[----:B------:R-:W-:Y:S02]  /*6880*/  FSEL R56, R56, -INF , !P1 ;  /* 0xff80000038387808 */ /* 0x000fe40004800000 */
[----:B------:R-:W-:-:S02]  /*6890*/  FMNMX3 R30, R30, R53, R54, !PT ;  /* 0x000000351e1e7276 */ /* 0x000fc40007800036 */
[--C-:B------:R-:W-:Y:S02]  /*68a0*/  SHF.R.U32.HI R29, RZ, 0x6, R28.reuse ;  /* 0x00000006ff1d7819 */ /* 0x100fe4000001161c */
[----:B------:R-:W-:Y:S02]  /*68b0*/  LOP3.LUT P1, RZ, R31, 0x1, RZ, 0xc0, !PT ;  /* 0x000000011fff7812 */ /* 0x000fe4000782c0ff */
[----:B------:R-:W-:Y:S02]  /*68c0*/  SHF.R.U32.HI R31, RZ, 0x5, R28 ;  /* 0x00000005ff1f7819 */ /* 0x000fe4000001161c */
[----:B------:R-:W-:Y:S02]  /*68d0*/  FSEL R57, R57, -INF , !P2 ;  /* 0xff80000039397808 */ /* 0x000fe40005000000 */
[----:B------:R-:W-:Y:S02]  /*68e0*/  FSEL R58, R58, -INF , !P3 ;  /* 0xff8000003a3a7808 */ /* 0x000fe40005800000 */
[----:B------:R-:W-:-:S02]  /*68f0*/  FMNMX3 R30, R30, R55, R56, !PT ;  /* 0x000000371e1e7276 */ /* 0x000fc40007800038 */
[----:B------:R-:W-:Y:S02]  /*6900*/  LOP3.LUT P2, RZ, R29, 0x1, RZ, 0xc0, !PT ;  /* 0x000000011dff7812 */ /* 0x000fe4000784c0ff */
[--C-:B------:R-:W-:Y:S02]  /*6910*/  SHF.R.U32.HI R29, RZ, 0x4, R28.reuse ;  /* 0x00000004ff1d7819 */ /* 0x100fe4000001161c */
[----:B------:R-:W-:Y:S02]  /*6920*/  LOP3.LUT P3, RZ, R31, 0x1, RZ, 0xc0, !PT ;  /* 0x000000011fff7812 */ /* 0x000fe4000786c0ff */
[----:B------:R-:W-:Y:S02]  /*6930*/  SHF.R.U32.HI R31, RZ, 0x3, R28 ;  /* 0x00000003ff1f7819 */ /* 0x000fe4000001161c */
[----:B------:R-:W-:Y:S02]  /*6940*/  FSEL R163, R59, -INF , !P4 ;  /* 0xff8000003ba37808 */ /* 0x000fe40006000000 */
[----:B------:R-:W-:-:S02]  /*6950*/  FSEL R60, R60, -INF , !P1 ;  /* 0xff8000003c3c7808 */ /* 0x000fc40004800000 */
[----:B------:R-:W-:Y:S02]  /*6960*/  FMNMX3 R30, R30, R57, R58, !PT ;  /* 0x000000391e1e7276 */ /* 0x000fe4000780003a */
[----:B------:R-:W-:Y:S02]  /*6970*/  LOP3.LUT P4, RZ, R29, 0x1, RZ, 0xc0, !PT ;  /* 0x000000011dff7812 */ /* 0x000fe4000788c0ff */
[--C-:B------:R-:W-:Y:S02]  /*6980*/  SHF.R.U32.HI R29, RZ, 0x2, R28.reuse ;  /* 0x00000002ff1d7819 */ /* 0x100fe4000001161c */
[----:B------:R-:W-:Y:S02]  /*6990*/  LOP3.LUT P1, RZ, R31, 0x1, RZ, 0xc0, !PT ;  /* 0x000000011fff7812 */ /* 0x000fe4000782c0ff */
[----:B------:R-:W-:Y:S02]  /*69a0*/  SHF.R.U32.HI R28, RZ, 0x1, R28 ;  /* 0x00000001ff1c7819 */ /* 0x000fe4000001161c */
[----:B------:R-:W-:-:S02]  /*69b0*/  FSEL R61, R61, -INF , !P2 ;  /* 0xff8000003d3d7808 */ /* 0x000fc40005000000 */
[----:B------:R-:W-:Y:S02]  /*69c0*/  FSEL R162, R62, -INF , !P3 ;  /* 0xff8000003ea27808 */ /* 0x000fe40005800000 */
[----:B------:R-:W-:Y:S02]  /*69d0*/  FMNMX3 R30, R30, R163, R60, !PT ;  /* 0x000000a31e1e7276 */ /* 0x000fe4000780003c */
[----:B------:R-:W-:Y:S02]  /*69e0*/  LOP3.LUT P2, RZ, R29, 0x1, RZ, 0xc0, !PT ;  /* 0x000000011dff7812 */ /* 0x000fe4000784c0ff */
[----:B------:R-:W-:Y:S02]  /*69f0*/  LOP3.LUT P3, RZ, R28, 0x1, RZ, 0xc0, !PT ;  /* 0x000000011cff7812 */ /* 0x000fe4000786c0ff */
[----:B------:R-:W-:Y:S02]  /*6a00*/  FSEL R66, R63, -INF , !P4 ;  /* 0xff8000003f427808 */ /* 0x000fe40006000000 */
[----:B------:R-:W-:-:S02]  /*6a10*/  FSEL R65, R64, -INF , !P1 ;  /* 0xff80000040417808 */ /* 0x000fc40004800000 */
[----:B------:R-:W-:Y:S02]  /*6a20*/  FMNMX3 R30, R30, R61, R162, !PT ;  /* 0x0000003d1e1e7276 */ /* 0x000fe400078000a2 */
[----:B------:R-:W-:Y:S02]  /*6a30*/  FSEL R165, R165, -INF , !P2 ;  /* 0xff800000a5a57808 */ /* 0x000fe40005000000 */
[----:B------:R-:W-:Y:S02]  /*6a40*/  FSEL R164, R164, -INF , !P3 ;  /* 0xff800000a4a47808 */ /* 0x000fe40005800000 */
[----:B------:R-:W-:Y:S02]  /*6a50*/  FMNMX3 R30, R30, R66, R65, !PT ;  /* 0x000000421e1e7276 */ /* 0x000fe40007800041 */
[----:B------:R-:W-:Y:S02]  /*6a60*/  FSEL R67, R67, -INF , !P0 ;  /* 0xff80000043437808 */ /* 0x000fe40004000000 */
[----:B------:R-:W-:-:S04]  /*6a70*/  FMNMX3 R30, R30, R165, R164, !PT ;  /* 0x000000a51e1e7276 */ /* 0x000fc800078000a4 */
[----:B------:R-:W-:-:S05]  /*6a80*/  FMNMX R30, R67, R30, !PT ;  /* 0x0000001e431e7209 */ /* 0x000fca0007800000 */
[----:B------:R-:W0:Y:S02]  /*6a90*/  SHFL.BFLY PT, R36, R30, 0x10, 0x1f ;  /* 0x0e001f001e247f89 */ /* 0x000e2400000e0000 */
[----:B0-----:R-:W-:-:S05]  /*6aa0*/  FMNMX3 R36, R30, R36, R155, !PT ;  /* 0x000000241e247276 */ /* 0x001fca000780009b */
[--C-:B------:R-:W-:Y:S01]  /*6ab0*/  FADD R157, R157, -R36.reuse ;  /* 0x800000249d9d7221 */ /* 0x100fe20000000000 */
[--C-:B------:R-:W-:Y:S01]  /*6ac0*/  FADD R4, R4, -R36.reuse ;  /* 0x8000002404047221 */ /* 0x100fe20000000000 */
[--C-:B------:R-:W-:Y:S01]  /*6ad0*/  FADD R5, R5, -R36.reuse ;  /* 0x8000002405057221 */ /* 0x100fe20000000000 */
[--C-:B------:R-:W-:Y:S01]  /*6ae0*/  FADD R7, R7, -R36.reuse ;  /* 0x8000002407077221 */ /* 0x100fe20000000000 */
[----:B------:R-:W-:Y:S01]  /*6af0*/  FMUL R35, R157, 1.4426950216293334961 ;  /* 0x3fb8aa3b9d237820 */ /* 0x000fe20000400000 */
[----:B------:R-:W-:Y:S01]  /*6b00*/  FMUL R4, R4, 1.4426950216293334961 ;  /* 0x3fb8aa3b04047820 */ /* 0x000fe20000400000 */
[----:B------:R-:W-:Y:S01]  /*6b10*/  FMUL R5, R5, 1.4426950216293334961 ;  /* 0x3fb8aa3b05057820 */ /* 0x000fe20000400000 */
[----:B------:R-:W-:Y:S01]  /*6b20*/  FMUL R7, R7, 1.4426950216293334961 ;  /* 0x3fb8aa3b07077820 */ /* 0x000fe20000400000 */
[--C-:B------:R-:W-:Y:S01]  /*6b30*/  FADD R6, R6, -R36.reuse ;  /* 0x8000002406067221 */ /* 0x100fe20000000000 */
[----:B------:R0:W-:Y:S01]  /*6b40*/  MUFU.EX2 R32, R4 ;  /* 0x0000000400207308 */ /* 0x0001e20000000800 */
[--C-:B------:R-:W-:Y:S01]  /*6b50*/  FADD R9, R9, -R36.reuse ;  /* 0x8000002409097221 */ /* 0x100fe20000000000 */
[--C-:B------:R-:W-:Y:S01]  /*6b60*/  FADD R8, R8, -R36.reuse ;  /* 0x8000002408087221 */ /* 0x100fe20000000000 */
[----:B------:R-:W-:Y:S01]  /*6b70*/  FMUL R6, R6, 1.4426950216293334961 ;  /* 0x3fb8aa3b06067820 */ /* 0x000fe20000400000 */
[--C-:B------:R-:W-:Y:S01]  /*6b80*/  FADD R11, R11, -R36.reuse ;  /* 0x800000240b0b7221 */ /* 0x100fe20000000000 */
[----:B------:R-:W-:Y:S01]  /*6b90*/  FMUL R9, R9, 1.4426950216293334961 ;  /* 0x3fb8aa3b09097820 */ /* 0x000fe20000400000 */
[----:B------:R-:W-:Y:S01]  /*6ba0*/  FMUL R8, R8, 1.4426950216293334961 ;  /* 0x3fb8aa3b08087820 */ /* 0x000fe20000400000 */
[--C-:B------:R-:W-:Y:S01]  /*6bb0*/  FADD R10, R10, -R36.reuse ;  /* 0x800000240a0a7221 */ /* 0x100fe20000000000 */
[----:B------:R-:W2:Y:S01]  /*6bc0*/  MUFU.EX2 R35, R35 ;  /* 0x0000002300237308 */ /* 0x000ea20000000800 */
[----:B------:R-:W-:Y:S01]  /*6bd0*/  FMUL R11, R11, 1.4426950216293334961 ;  /* 0x3fb8aa3b0b0b7820 */ /* 0x000fe20000400000 */
[--C-:B------:R-:W-:Y:S01]  /*6be0*/  FADD R168, R168, -R36.reuse ;  /* 0x80000024a8a87221 */ /* 0x100fe20000000000 */
[--C-:B0-----:R-:W-:Y:S01]  /*6bf0*/  FADD R4, R169, -R36.reuse ;  /* 0x80000024a9047221 */ /* 0x101fe20000000000 */
[----:B------:R-:W-:Y:S01]  /*6c00*/  FMUL R10, R10, 1.4426950216293334961 ;  /* 0x3fb8aa3b0a0a7820 */ /* 0x000fe20000400000 */
[--C-:B------:R-:W-:Y:S01]  /*6c10*/  FADD R13, R13, -R36.reuse ;  /* 0x800000240d0d7221 */ /* 0x100fe20000000000 */
[--C-:B------:R-:W-:Y:S01]  /*6c20*/  FADD R167, R167, -R36.reuse ;  /* 0x80000024a7a77221 */ /* 0x100fe20000000000 */
[----:B------:R-:W-:Y:S01]  /*6c30*/  FMUL R4, R4, 1.4426950216293334961 ;  /* 0x3fb8aa3b04047820 */ /* 0x000fe20000400000 */
[----:B------:R0:W4:Y:S01]  /*6c40*/  MUFU.EX2 R30, R5 ;  /* 0x00000005001e7308 */ /* 0x0001220000000800 */
[----:B------:R-:W-:Y:S01]  /*6c50*/  FMUL R13, R13, 1.4426950216293334961 ;  /* 0x3fb8aa3b0d0d7820 */ /* 0x000fe20000400000 */
[--C-:B------:R-:W-:Y:S01]  /*6c60*/  FADD R12, R12, -R36.reuse ;  /* 0x800000240c0c7221 */ /* 0x100fe20000000000 */
[--C-:B------:R-:W-:Y:S01]  /*6c70*/  FADD R176, R176, -R36.reuse ;  /* 0x80000024b0b07221 */ /* 0x100fe20000000000 */
[----:B------:R-:W-:Y:S01]  /*6c80*/  FMUL R47, R167, 1.4426950216293334961 ;  /* 0x3fb8aa3ba72f7820 */ /* 0x000fe20000400000 */
[--C-:B------:R-:W-:Y:S01]  /*6c90*/  FADD R15, R15, -R36.reuse ;  /* 0x800000240f0f7221 */ /* 0x100fe20000000000 */
[----:B------:R-:W-:Y:S01]  /*6ca0*/  FMUL R12, R12, 1.4426950216293334961 ;  /* 0x3fb8aa3b0c0c7820 */ /* 0x000fe20000400000 */
[--C-:B------:R-:W-:Y:S01]  /*6cb0*/  FADD R170, R170, -R36.reuse ;  /* 0x80000024aaaa7221 */ /* 0x100fe20000000000 */
[----:B------:R2:W5:Y:S01]  /*6cc0*/  MUFU.EX2 R31, R7 ;  /* 0x00000007001f7308 */ /* 0x0005620000000800 */
[----:B0-----:R-:W-:Y:S01]  /*6cd0*/  FMUL R5, R168, 1.4426950216293334961 ;  /* 0x3fb8aa3ba8057820 */ /* 0x001fe20000400000 */
[--C-:B------:R-:W-:Y:S01]  /*6ce0*/  FADD R173, R173, -R36.reuse ;  /* 0x80000024adad7221 */ /* 0x100fe20000000000 */
[--C-:B------:R-:W-:Y:S01]  /*6cf0*/  FADD R174, R174, -R36.reuse ;  /* 0x80000024aeae7221 */ /* 0x100fe20000000000 */
[--C-:B------:R-:W-:Y:S01]  /*6d00*/  FADD R175, R175, -R36.reuse ;  /* 0x80000024afaf7221 */ /* 0x100fe20000000000 */
[----:B------:R-:W-:Y:S01]  /*6d10*/  FMUL R15, R15, 1.4426950216293334961 ;  /* 0x3fb8aa3b0f0f7820 */ /* 0x000fe20000400000 */
[--C-:B------:R-:W-:Y:S01]  /*6d20*/  FADD R14, R14, -R36.reuse ;  /* 0x800000240e0e7221 */ /* 0x100fe20000000000 */
[----:B------:R-:W-:Y:S01]  /*6d30*/  FMUL R168, R170, 1.4426950216293334961 ;  /* 0x3fb8aa3baaa87820 */ /* 0x000fe20000400000 */
[----:B------:R4:W0:Y:S01]  /*6d40*/  MUFU.EX2 R33, R6 ;  /* 0x0000000600217308 */ /* 0x0008220000000800 */
[----:B--2---:R-:W-:Y:S01]  /*6d50*/  FADD R7, R32, R35 ;  /* 0x0000002320077221 */ /* 0x004fe20000000000 */
[----:B------:R-:W-:Y:S01]  /*6d60*/  FMUL R170, R173, 1.4426950216293334961 ;  /* 0x3fb8aa3badaa7820 */ /* 0x000fe20000400000 */
[----:B------:R-:W-:Y:S01]  /*6d70*/  FMUL R173, R174, 1.4426950216293334961 ;  /* 0x3fb8aa3baead7820 */ /* 0x000fe20000400000 */
[----:B------:R-:W-:Y:S01]  /*6d80*/  FMUL R174, R175, 1.4426950216293334961 ;  /* 0x3fb8aa3bafae7820 */ /* 0x000fe20000400000 */
[----:B------:R-:W-:Y:S01]  /*6d90*/  FMUL R14, R14, 1.4426950216293334961 ;  /* 0x3fb8aa3b0e0e7820 */ /* 0x000fe20000400000 */
[--C-:B------:R-:W-:Y:S01]  /*6da0*/  FADD R17, R17, -R36.reuse ;  /* 0x8000002411117221 */ /* 0x100fe20000000000 */
[--C-:B------:R-:W-:Y:S01]  /*6db0*/  FADD R16, R16, -R36.reuse ;  /* 0x8000002410107221 */ /* 0x100fe20000000000 */
[----:B------:R-:W2:Y:S01]  /*6dc0*/  MUFU.EX2 R34, R9 ;  /* 0x0000000900227308 */ /* 0x000ea20000000800 */
[----:B----4-:R-:W-:Y:S01]  /*6dd0*/  FADD R6, R30, R7 ;  /* 0x000000071e067221 */ /* 0x010fe20000000000 */
[----:B------:R-:W-:Y:S01]  /*6de0*/  FMUL R17, R17, 1.4426950216293334961 ;  /* 0x3fb8aa3b11117820 */ /* 0x000fe20000400000 */
[----:B------:R-:W-:Y:S01]  /*6df0*/  FMUL R16, R16, 1.4426950216293334961 ;  /* 0x3fb8aa3b10107820 */ /* 0x000fe20000400000 */
[----:B------:R-:W-:Y:S01]  /*6e00*/  FADD R19, R19, -R36 ;  /* 0x8000002413137221 */ /* 0x000fe20000000000 */
[----:B-----5:R-:W-:Y:S01]  /*6e10*/  FADD R6, R31, R6 ;  /* 0x000000061f067221 */ /* 0x020fe20000000000 */
[--C-:B------:R-:W-:Y:S01]  /*6e20*/  FADD R18, R18, -R36.reuse ;  /* 0x8000002412127221 */ /* 0x100fe20000000000 */
[----:B------:R-:W-:Y:S01]  /*6e30*/  FADD R21, R21, -R36 ;  /* 0x8000002415157221 */ /* 0x000fe20000000000 */
[----:B------:R-:W4:Y:S01]  /*6e40*/  MUFU.EX2 R45, R8 ;  /* 0x00000008002d7308 */ /* 0x000f220000000800 */
[----:B0-----:R-:W-:Y:S01]  /*6e50*/  FADD R7, R33, R6 ;  /* 0x0000000621077221 */ /* 0x001fe20000000000 */
[----:B------:R-:W-:Y:S01]  /*6e60*/  FMUL R19, R19, 1.4426950216293334961 ;  /* 0x3fb8aa3b13137820 */ /* 0x000fe20000400000 */
[----:B------:R-:W-:Y:S01]  /*6e70*/  FMUL R18, R18, 1.4426950216293334961 ;  /* 0x3fb8aa3b12127820 */ /* 0x000fe20000400000 */
[----:B------:R-:W-:Y:S01]  /*6e80*/  FMUL R21, R21, 1.4426950216293334961 ;  /* 0x3fb8aa3b15157820 */ /* 0x000fe20000400000 */
[--C-:B------:R-:W-:Y:S01]  /*6e90*/  FADD R20, R20, -R36.reuse ;  /* 0x8000002414147221 */ /* 0x100fe20000000000 */
[--C-:B------:R-:W-:Y:S01]  /*6ea0*/  FADD R23, R23, -R36.reuse ;  /* 0x8000002417177221 */ /* 0x100fe20000000000 */
[--C-:B------:R-:W-:Y:S01]  /*6eb0*/  FADD R22, R22, -R36.reuse ;  /* 0x8000002416167221 */ /* 0x100fe20000000000 */
[----:B------:R-:W0:Y:S01]  /*6ec0*/  MUFU.EX2 R48, R11 ;  /* 0x0000000b00307308 */ /* 0x000e220000000800 */
[----:B--2---:R-:W-:Y:S01]  /*6ed0*/  FADD R6, R34, R7 ;  /* 0x0000000722067221 */ /* 0x004fe20000000000 */
[----:B------:R-:W-:Y:S01]  /*6ee0*/  FMUL R20, R20, 1.4426950216293334961 ;  /* 0x3fb8aa3b14147820 */ /* 0x000fe20000400000 */
[----:B------:R-:W-:Y:S01]  /*6ef0*/  FMUL R23, R23, 1.4426950216293334961 ;  /* 0x3fb8aa3b17177820 */ /* 0x000fe20000400000 */
[----:B------:R-:W-:Y:S01]  /*6f00*/  FMUL R22, R22, 1.4426950216293334961 ;  /* 0x3fb8aa3b16167820 */ /* 0x000fe20000400000 */
[--C-:B------:R-:W-:Y:S01]  /*6f10*/  FADD R25, R25, -R36.reuse ;  /* 0x8000002419197221 */ /* 0x100fe20000000000 */
[--C-:B------:R-:W-:Y:S01]  /*6f20*/  FADD R24, R24, -R36.reuse ;  /* 0x8000002418187221 */ /* 0x100fe20000000000 */
[--C-:B------:R-:W-:Y:S01]  /*6f30*/  FADD R27, R27, -R36.reuse ;  /* 0x800000241b1b7221 */ /* 0x100fe20000000000 */
[----:B------:R-:W2:Y:S01]  /*6f40*/  MUFU.EX2 R37, R10 ;  /* 0x0000000a00257308 */ /* 0x000ea20000000800 */
[----:B------:R-:W-:Y:S01]  /*6f50*/  FMUL R25, R25, 1.4426950216293334961 ;  /* 0x3fb8aa3b19197820 */ /* 0x000fe20000400000 */
[----:B------:R-:W-:Y:S01]  /*6f60*/  FMUL R24, R24, 1.4426950216293334961 ;  /* 0x3fb8aa3b18187820 */ /* 0x000fe20000400000 */
[----:B------:R-:W-:Y:S01]  /*6f70*/  FMUL R27, R27, 1.4426950216293334961 ;  /* 0x3fb8aa3b1b1b7820 */ /* 0x000fe20000400000 */
[--C-:B------:R-:W-:Y:S01]  /*6f80*/  FADD R26, R26, -R36.reuse ;  /* 0x800000241a1a7221 */ /* 0x100fe20000000000 */
[--C-:B------:R-:W-:Y:S01]  /*6f90*/  FADD R166, R166, -R36.reuse ;  /* 0x80000024a6a67221 */ /* 0x100fe20000000000 */
[--C-:B------:R-:W-:Y:S01]  /*6fa0*/  FADD R171, R171, -R36.reuse ;  /* 0x80000024abab7221 */ /* 0x100fe20000000000 */
[--C-:B------:R-:W-:Y:S01]  /*6fb0*/  FADD R172, R172, -R36.reuse ;  /* 0x80000024acac7221 */ /* 0x100fe20000000000 */
[----:B------:R5:W-:Y:S01]  /*6fc0*/  MUFU.EX2 R169, R5 ;  /* 0x0000000500a97308 */ /* 0x000be20000000800 */
[----:B------:R-:W-:Y:S01]  /*6fd0*/  FMUL R26, R26, 1.4426950216293334961 ;  /* 0x3fb8aa3b1a1a7820 */ /* 0x000fe20000400000 */
[----:B------:R-:W-:Y:S01]  /*6fe0*/  FMUL R166, R166, 1.4426950216293334961 ;  /* 0x3fb8aa3ba6a67820 */ /* 0x000fe20000400000 */
[----:B------:R-:W-:Y:S01]  /*6ff0*/  FMUL R171, R171, 1.4426950216293334961 ;  /* 0x3fb8aa3babab7820 */ /* 0x000fe20000400000 */
[----:B------:R-:W-:Y:S01]  /*7000*/  FMUL R172, R172, 1.4426950216293334961 ;  /* 0x3fb8aa3bacac7820 */ /* 0x000fe20000400000 */
[--C-:B------:R-:W-:Y:S01]  /*7010*/  FADD R179, R179, -R36.reuse ;  /* 0x80000024b3b37221 */ /* 0x100fe20000000000 */
[--C-:B------:R-:W-:Y:S01]  /*7020*/  FADD R178, R178, -R36.reuse ;  /* 0x80000024b2b27221 */ /* 0x100fe20000000000 */
[--C-:B------:R-:W-:Y:S01]  /*7030*/  FADD R177, R177, -R36.reuse ;  /* 0x80000024b1b17221 */ /* 0x100fe20000000000 */
[----:B------:R1:W-:Y:S01]  /*7040*/  MUFU.EX2 R167, R4 ;  /* 0x0000000400a77308 */ /* 0x0003e20000000800 */
[----:B-----5:R-:W-:Y:S01]  /*7050*/  FMUL R5, R176, 1.4426950216293334961 ;  /* 0x3fb8aa3bb0057820 */ /* 0x020fe20000400000 */
[----:B------:R-:W-:Y:S01]  /*7060*/  FMUL R179, R179, 1.4426950216293334961 ;  /* 0x3fb8aa3bb3b37820 */ /* 0x000fe20000400000 */
[----:B------:R-:W-:Y:S01]  /*7070*/  FMUL R176, R178, 1.4426950216293334961 ;  /* 0x3fb8aa3bb2b07820 */ /* 0x000fe20000400000 */
[----:B------:R-:W-:Y:S01]  /*7080*/  FMUL R177, R177, 1.4426950216293334961 ;  /* 0x3fb8aa3bb1b17820 */ /* 0x000fe20000400000 */
[--C-:B------:R-:W-:Y:S01]  /*7090*/  FADD R180, R180, -R36.reuse ;  /* 0x80000024b4b47221 */ /* 0x100fe20000000000 */
[--C-:B------:R-:W-:Y:S01]  /*70a0*/  FADD R54, R54, -R36.reuse ;  /* 0x8000002436367221 */ /* 0x100fe20000000000 */
[--C-:B------:R-:W-:Y:S01]  /*70b0*/  FADD R51, R51, -R36.reuse ;  /* 0x8000002433337221 */ /* 0x100fe20000000000 */
[----:B------:R-:W5:Y:S01]  /*70c0*/  MUFU.EX2 R38, R13 ;  /* 0x0000000d00267308 */ /* 0x000f620000000800 */
[--C-:B-1----:R-:W-:Y:S01]  /*70d0*/  FADD R4, R181, -R36.reuse ;  /* 0x80000024b5047221 */ /* 0x102fe20000000000 */
[----:B------:R-:W-:Y:S01]  /*70e0*/  FMUL R178, R180, 1.4426950216293334961 ;  /* 0x3fb8aa3bb4b27820 */ /* 0x000fe20000400000 */
[----:B------:R-:W-:Y:S01]  /*70f0*/  FMUL R180, R51, 1.4426950216293334961 ;  /* 0x3fb8aa3b33b47820 */ /* 0x000fe20000400000 */
[--C-:B------:R-:W-:Y:S01]  /*7100*/  FADD R52, R52, -R36.reuse ;  /* 0x8000002434347221 */ /* 0x100fe20000000000 */
[----:B------:R-:W-:Y:S01]  /*7110*/  FMUL R4, R4, 1.4426950216293334961 ;  /* 0x3fb8aa3b04047820 */ /* 0x000fe20000400000 */
[--C-:B------:R-:W-:Y:S01]  /*7120*/  FADD R53, R53, -R36.reuse ;  /* 0x8000002435357221 */ /* 0x100fe20000000000 */
[--C-:B------:R-:W-:Y:S01]  /*7130*/  FADD R57, R57, -R36.reuse ;  /* 0x8000002439397221 */ /* 0x100fe20000000000 */
[----:B------:R-:W1:Y:S01]  /*7140*/  MUFU.EX2 R59, R12 ;  /* 0x0000000c003b7308 */ /* 0x000e620000000800 */
        /* <DEDUP_REMOVED lines=14> */
[----:B------:R-:W-:Y:S01]  /*7230*/  FADD R165, R165, -R36 ;  /* 0x80000024a5a57221 */ /* 0x000fe20000000000 */
[----:B------:R-:W0:Y:S01]  /*7240*/  MUFU.EX2 R62, R15 ;  /* 0x0000000f003e7308 */ /* 0x000e220000000800 */
[----:B----4-:R-:W-:Y:S01]  /*7250*/  FADD R5, R45, R6 ;  /* 0x000000062d057221 */ /* 0x010fe20000000000 */
[----:B------:R-:W-:Y:S01]  /*7260*/  FMUL R162, R162, 1.4426950216293334961 ;  /* 0x3fb8aa3ba2a27820 */ /* 0x000fe20000400000 */
[----:B------:R-:W-:Y:S01]  /*7270*/  FMUL R65, R65, 1.4426950216293334961 ;  /* 0x3fb8aa3b41417820 */ /* 0x000fe20000400000 */
[----:B------:R-:W-:Y:S01]  /*7280*/  FMUL R165, R165, 1.4426950216293334961 ;  /* 0x3fb8aa3ba5a57820 */ /* 0x000fe20000400000 */
[----:B------:R-:W-:-:S03]  /*7290*/  FADD R67, R67, -R36 ;  /* 0x8000002443437221 */ /* 0x000fc60000000000 */
[----:B------:R0:W-:Y:S08]  /*72a0*/  MUFU.EX2 R175, R4 ;  /* 0x0000000400af7308 */ /* 0x0001f00000000800 */
[----:B------:R4:W3:Y:S01]  /*72b0*/  MUFU.EX2 R39, R14 ;  /* 0x0000000e00277308 */ /* 0x0008e20000000800 */
[----:B0-----:R-:W-:-:S04]  /*72c0*/  FADD R4, R48, R5 ;  /* 0x0000000530047221 */ /* 0x001fc80000000000 */
[----:B--2---:R-:W-:-:S03]  /*72d0*/  FADD R5, R37, R4 ;  /* 0x0000000425057221 */ /* 0x004fc60000000000 */
[----:B------:R-:W0:Y:S01]  /*72e0*/  MUFU.EX2 R40, R17 ;  /* 0x0000001100287308 */ /* 0x000e220000000800 */
[----:B-----5:R-:W-:Y:S01]  /*72f0*/  FADD R4, R38, R5 ;  /* 0x0000000526047221 */ /* 0x020fe20000000000 */
[----:B----4-:R-:W-:-:S03]  /*7300*/  IADD3 R14, P1, PT, R140, UR25, RZ ;  /* 0x000000198c0e7c10 */ /* 0x010fc6000ff3e0ff */
[----:B-1----:R-:W-:Y:S01]  /*7310*/  FADD R5, R59, R4 ;  /* 0x000000043b057221 */ /* 0x002fe20000000000 */
[--C-:B------:R-:W-:Y:S01]  /*7320*/  FADD R4, R159, -R36.reuse ;  /* 0x800000249f047221 */ /* 0x100fe20000000000 */
[----:B------:R-:W-:Y:S01]  /*7330*/  IADD3.X R15, PT, PT, R141, UR4, RZ, P1, !PT ;  /* 0x000000048d0f7c10 */ /* 0x000fe20008ffe4ff */
[----:B------:R1:W2:Y:S01]  /*7340*/  MUFU.EX2 R63, R16 ;  /* 0x00000010003f7308 */ /* 0x0002a20000000800 */
[----:B------:R-:W-:Y:S01]  /*7350*/  FADD R6, R62, R5 ;  /* 0x000000053e067221 */ /* 0x000fe20000000000 */
[----:B------:R-:W-:Y:S01]  /*7360*/  FMUL R5, R4, 1.4426950216293334961 ;  /* 0x3fb8aa3b04057820 */ /* 0x000fe20000400000 */
[----:B------:R-:W-:Y:S02]  /*7370*/  FADD R4, R158, -R36 ;  /* 0x800000249e047221 */ /* 0x000fe40000000000 */
[----:B---3--:R-:W-:Y:S02]  /*7380*/  FADD R7, R39, R6 ;  /* 0x0000000627077221 */ /* 0x008fe40000000000 */
[----:B------:R-:W-:Y:S01]  /*7390*/  FMUL R6, R4, 1.4426950216293334961 ;  /* 0x3fb8aa3b04067820 */ /* 0x000fe20000400000 */
[----:B------:R-:W3:Y:S01]  /*73a0*/  MUFU.EX2 R64, R19 ;  /* 0x0000001300407308 */ /* 0x000ee20000000800 */
[----:B0-----:R-:W-:Y:S01]  /*73b0*/  FADD R8, R40, R7 ;  /* 0x0000000728087221 */ /* 0x001fe20000000000 */
[----:B------:R-:W-:Y:S01]  /*73c0*/  FADD R4, R161, -R36 ;  /* 0x80000024a1047221 */ /* 0x000fe20000000000 */
[----:B-1----:R-:W-:-:S05]  /*73d0*/  IADD3 R16, P2, PT, R132, UR25, RZ ;  /* 0x0000001984107c10 */ /* 0x002fca000ff5e0ff */
[----:B------:R-:W0:Y:S01]  /*73e0*/  MUFU.EX2 R28, R18 ;  /* 0x00000012001c7308 */ /* 0x000e220000000800 */
[----:B--2---:R-:W-:-:S07]  /*73f0*/  FADD R7, R63, R8 ;  /* 0x000000083f077221 */ /* 0x004fce0000000000 */
[----:B------:R-:W1:Y:S01]  /*7400*/  MUFU.EX2 R29, R21 ;  /* 0x00000015001d7308 */ /* 0x000e620000000800 */
[----:B---3--:R-:W-:Y:S01]  /*7410*/  FADD R9, R64, R7 ;  /* 0x0000000740097221 */ /* 0x008fe20000000000 */
[----:B------:R-:W-:Y:S01]  /*7420*/  FMUL R7, R4, 1.4426950216293334961 ;  /* 0x3fb8aa3b04077820 */ /* 0x000fe20000400000 */
[----:B------:R-:W-:-:S05]  /*7430*/  FADD R4, R160, -R36 ;  /* 0x80000024a0047221 */ /* 0x000fca0000000000 */
[----:B------:R-:W2:Y:S01]  /*7440*/  MUFU.EX2 R157, R20 ;  /* 0x00000014009d7308 */ /* 0x000ea20000000800 */
[----:B0-----:R-:W-:-:S07]  /*7450*/  FADD R8, R28, R9 ;  /* 0x000000091c087221 */ /* 0x001fce0000000000 */
[----:B------:R-:W0:Y:S01]  /*7460*/  MUFU.EX2 R182, R23 ;  /* 0x0000001700b67308 */ /* 0x000e220000000800 */
[----:B-1----:R-:W-:-:S07]  /*7470*/  FADD R8, R29, R8 ;  /* 0x000000081d087221 */ /* 0x002fce0000000000 */
[----:B------:R-:W1:Y:S01]  /*7480*/  MUFU.EX2 R41, R22 ;  /* 0x0000001600297308 */ /* 0x000e620000000800 */
[----:B--2---:R-:W-:-:S07]  /*7490*/  FADD R9, R157, R8 ;  /* 0x000000089d097221 */ /* 0x004fce0000000000 */
[----:B------:R-:W2:Y:S01]  /*74a0*/  MUFU.EX2 R42, R25 ;  /* 0x00000019002a7308 */ /* 0x000ea20000000800 */
[----:B0-----:R-:W-:-:S07]  /*74b0*/  FADD R8, R182, R9 ;  /* 0x00000009b6087221 */ /* 0x001fce0000000000 */
[----:B------:R-:W0:Y:S01]  /*74c0*/  MUFU.EX2 R43, R24 ;  /* 0x00000018002b7308 */ /* 0x000e220000000800 */
[----:B-1----:R-:W-:-:S07]  /*74d0*/  FADD R9, R41, R8 ;  /* 0x0000000829097221 */ /* 0x002fce0000000000 */
[----:B------:R-:W1:Y:S01]  /*74e0*/  MUFU.EX2 R46, R27 ;  /* 0x0000001b002e7308 */ /* 0x000e620000000800 */
[----:B--2---:R-:W-:-:S07]  /*74f0*/  FADD R8, R42, R9 ;  /* 0x000000092a087221 */ /* 0x004fce0000000000 */
[----:B------:R-:W2:Y:S08]  /*7500*/  MUFU.EX2 R44, R26 ;  /* 0x0000001a002c7308 */ /* 0x000eb00000000800 */
[----:B------:R-:W3:Y:S08]  /*7510*/  MUFU.EX2 R47, R47 ;  /* 0x0000002f002f7308 */ /* 0x000ef00000000800 */
[----:B------:R-:W4:Y:S08]  /*7520*/  MUFU.EX2 R166, R166 ;  /* 0x000000a600a67308 */ /* 0x000f300000000800 */
[----:B------:R0:W-:Y:S08]  /*7530*/  MUFU.EX2 R160, R7 ;  /* 0x0000000700a07308 */ /* 0x0001f00000000800 */
[----:B------:R5:W-:Y:S01]  /*7540*/  MUFU.EX2 R158, R5 ;  /* 0x00000005009e7308 */ /* 0x000be20000000800 */
[----:B0-----:R-:W-:-:S04]  /*7550*/  FADD R7, R43, R8 ;  /* 0x000000082b077221 */ /* 0x001fc80000000000 */
[----:B-1----:R-:W-:-:S03]  /*7560*/  FADD R7, R46, R7 ;  /* 0x000000072e077221 */ /* 0x002fc60000000000 */
[----:B------:R0:W-:Y:S01]  /*7570*/  MUFU.EX2 R161, R6 ;  /* 0x0000000600a17308 */ /* 0x0001e20000000800 */
[----:B-----5:R-:W-:Y:S01]  /*7580*/  FMUL R5, R4, 1.4426950216293334961 ;  /* 0x3fb8aa3b04057820 */ /* 0x020fe20000400000 */
[----:B------:R-:W-:Y:S01]  /*7590*/  FADD R4, R49, -R36 ;  /* 0x8000002431047221 */ /* 0x000fe20000000000 */
[----:B--2---:R-:W-:-:S05]  /*75a0*/  FADD R8, R44, R7 ;  /* 0x000000072c087221 */ /* 0x004fca0000000000 */
[----:B------:R-:W1:Y:S01]  /*75b0*/  MUFU.EX2 R168, R168 ;  /* 0x000000a800a87308 */ /* 0x000e620000000800 */
[----:B0-----:R-:W-:Y:S01]  /*75c0*/  FMUL R6, R4, 1.4426950216293334961 ;  /* 0x3fb8aa3b04067820 */ /* 0x001fe20000400000 */
[----:B------:R-:W-:-:S04]  /*75d0*/  FADD R4, R50, -R36 ;  /* 0x8000002432047221 */ /* 0x000fc80000000000 */
[----:B------:R-:W-:Y:S02]  /*75e0*/  FMUL R4, R4, 1.4426950216293334961 ;  /* 0x3fb8aa3b04047820 */ /* 0x000fe40000400000 */
[----:B------:R3:W-:Y:S08]  /*75f0*/  MUFU.EX2 R49, R5 ;  /* 0x0000000500317308 */ /* 0x0007f00000000800 */
[----:B------:R-:W0:Y:S01]  /*7600*/  MUFU.EX2 R171, R171 ;  /* 0x000000ab00ab7308 */ /* 0x000e220000000800 */
[----:B---3--:R-:W-:-:S07]  /*7610*/  FADD R5, R47, R8 ;  /* 0x000000082f057221 */ /* 0x008fce0000000000 */
[----:B------:R4:W-:Y:S08]  /*7620*/  MUFU.EX2 R50, R6 ;  /* 0x0000000600327308 */ /* 0x0009f00000000800 */
[----:B------:R-:W2:Y:S01]  /*7630*/  MUFU.EX2 R172, R172 ;  /* 0x000000ac00ac7308 */ /* 0x000ea20000000800 */
[----:B----4-:R-:W-:-:S04]  /*7640*/  FADD R6, R166, R5 ;  /* 0x00000005a6067221 */ /* 0x010fc80000000000 */
[----:B------:R-:W-:-:S03]  /*7650*/  FADD R6, R169, R6 ;  /* 0x00000006a9067221 */ /* 0x000fc60000000000 */
[----:B------:R-:W3:Y:S01]  /*7660*/  MUFU.EX2 R170, R170 ;  /* 0x000000aa00aa7308 */ /* 0x000ee20000000800 */
[----:B------:R-:W-:-:S07]  /*7670*/  FADD R5, R167, R6 ;  /* 0x00000006a7057221 */ /* 0x000fce0000000000 */
[----:B------:R-:W-:Y:S08]  /*7680*/  MUFU.EX2 R159, R179 ;  /* 0x000000b3009f7308 */ /* 0x000ff00000000800 */
[----:B------:R-:W4:Y:S08]  /*7690*/  MUFU.EX2 R173, R173 ;  /* 0x000000ad00ad7308 */ /* 0x000f300000000800 */
[----:B------:R1:W-:Y:S08]  /*76a0*/  MUFU.EX2 R179, R4 ;  /* 0x0000000400b37308 */ /* 0x0003f00000000800 */
[----:B------:R-:W5:Y:S01]  /*76b0*/  MUFU.EX2 R174, R174 ;  /* 0x000000ae00ae7308 */ /* 0x000f620000000800 */
[----:B-1----:R-:W-:Y:S01]  /*76c0*/  FADD R4, R168, R5 ;  /* 0x00000005a8047221 */ /* 0x002fe20000000000 */
[----:B------:R-:W-:-:S03]  /*76d0*/  FMUL R5, R54, 1.4426950216293334961 ;  /* 0x3fb8aa3b36057820 */ /* 0x000fc60000400000 */
[----:B0-----:R-:W-:Y:S01]  /*76e0*/  FADD R7, R171, R4 ;  /* 0x00000004ab077221 */ /* 0x001fe20000000000 */
[--C-:B------:R-:W-:Y:S02]  /*76f0*/  FADD R4, R55, -R36.reuse ;  /* 0x8000002437047221 */ /* 0x100fe40000000000 */
[----:B------:R-:W0:Y:S01]  /*7700*/  MUFU.EX2 R176, R176 ;  /* 0x000000b000b07308 */ /* 0x000e220000000800 */
[----:B--2---:R-:W-:Y:S01]  /*7710*/  FADD R7, R172, R7 ;  /* 0x00000007ac077221 */ /* 0x004fe20000000000 */
[----:B------:R-:W-:Y:S01]  /*7720*/  FMUL R6, R4, 1.4426950216293334961 ;  /* 0x3fb8aa3b04067820 */ /* 0x000fe20000400000 */
[----:B------:R-:W-:Y:S02]  /*7730*/  FADD R4, R56, -R36 ;  /* 0x8000002438047221 */ /* 0x000fe40000000000 */
[----:B---3--:R-:W-:Y:S02]  /*7740*/  FADD R8, R170, R7 ;  /* 0x00000007aa087221 */ /* 0x008fe40000000000 */
[----:B------:R-:W-:Y:S01]  /*7750*/  FMUL R4, R4, 1.4426950216293334961 ;  /* 0x3fb8aa3b04047820 */ /* 0x000fe20000400000 */
[----:B------:R-:W1:Y:S01]  /*7760*/  MUFU.EX2 R177, R177 ;  /* 0x000000b100b17308 */ /* 0x000e620000000800 */
[----:B----4-:R-:W-:-:S04]  /*7770*/  FADD R7, R173, R8 ;  /* 0x00000008ad077221 */ /* 0x010fc80000000000 */
[----:B-----5:R-:W-:-:S03]  /*7780*/  FADD R8, R174, R7 ;  /* 0x00000007ae087221 */ /* 0x020fc60000000000 */
[----:B------:R-:W2:Y:S01]  /*7790*/  MUFU.EX2 R178, R178 ;  /* 0x000000b200b27308 */ /* 0x000ea20000000800 */
[----:B------:R-:W-:-:S07]  /*77a0*/  FADD R8, R181, R8 ;  /* 0x00000008b5087221 */ /* 0x000fce0000000000 */
[----:B------:R3:W-:Y:S08]  /*77b0*/  MUFU.EX2 R55, R5 ;  /* 0x0000000500377308 */ /* 0x0007f00000000800 */
[----:B------:R0:W-:Y:S01]  /*77c0*/  MUFU.EX2 R56, R6 ;  /* 0x0000000600387308 */ /* 0x0001e20000000800 */
[----:B---3--:R-:W-:Y:S01]  /*77d0*/  FADD R5, R175, R8 ;  /* 0x00000008af057221 */ /* 0x008fe20000000000 */
[----:B------:R-:W-:-:S06]  /*77e0*/  IMAD.U32 R8, R154, -0x80000000, RZ ;  /* 0x800000009a087824 */ /* 0x000fcc00078e00ff */
[----:B------:R2:W-:Y:S01]  /*77f0*/  MUFU.EX2 R54, R4 ;  /* 0x0000000400367308 */ /* 0x0005e20000000800 */
[----:B0-----:R-:W-:-:S04]  /*7800*/  FADD R6, R176, R5 ;  /* 0x00000005b0067221 */ /* 0x001fc80000000000 */
[----:B-1----:R-:W-:-:S03]  /*7810*/  FADD R5, R177, R6 ;  /* 0x00000006b1057221 */ /* 0x002fc60000000000 */
[----:B------:R-:W0:Y:S01]  /*7820*/  MUFU.EX2 R180, R180 ;  /* 0x000000b400b47308 */ /* 0x000e220000000800 */
[----:B--2---:R-:W-:-:S04]  /*7830*/  FADD R4, R178, R5 ;  /* 0x00000005b2047221 */ /* 0x004fc80000000000 */
[----:B------:R-:W-:-:S03]  /*7840*/  FADD R5, R159, R4 ;  /* 0x000000049f057221 */ /* 0x000fc60000000000 */
[----:B------:R-:W1:Y:S01]  /*7850*/  MUFU.EX2 R51, R51 ;  /* 0x0000003300337308 */ /* 0x000e620000000800 */
[----:B------:R-:W-:-:S04]  /*7860*/  FADD R4, R158, R5 ;  /* 0x000000059e047221 */ /* 0x000fc80000000000 */
[----:B------:R-:W-:-:S03]  /*7870*/  FADD R5, R161, R4 ;  /* 0x00000004a1057221 */ /* 0x000fc60000000000 */
[----:B------:R-:W2:Y:S01]  /*7880*/  MUFU.EX2 R52, R52 ;  /* 0x0000003400347308 */ /* 0x000ea20000000800 */
[----:B------:R-:W-:-:S04]  /*7890*/  FADD R4, R160, R5 ;  /* 0x00000005a0047221 */ /* 0x000fc80000000000 */
[----:B------:R-:W-:-:S03]  /*78a0*/  FADD R5, R49, R4 ;  /* 0x0000000431057221 */ /* 0x000fc60000000000 */
[----:B------:R-:W3:Y:S01]  /*78b0*/  MUFU.EX2 R57, R57 ;  /* 0x0000003900397308 */ /* 0x000ee20000000800 */
[----:B------:R-:W-:-:S04]  /*78c0*/  FADD R4, R50, R5 ;  /* 0x0000000532047221 */ /* 0x000fc80000000000 */
[----:B------:R-:W-:Y:S01]  /*78d0*/  FADD R5, R179, R4 ;  /* 0x00000004b3057221 */ /* 0x000fe20000000000 */
[----:B------:R-:W-:Y:S02]  /*78e0*/  FADD R4, R66, -R36 ;  /* 0x8000002442047221 */ /* 0x000fe40000000000 */
[----:B------:R-:W4:Y:S01]  /*78f0*/  MUFU.EX2 R58, R58 ;  /* 0x0000003a003a7308 */ /* 0x000f220000000800 */
[----:B0-----:R-:W-:Y:S01]  /*7900*/  FADD R6, R180, R5 ;  /* 0x00000005b4067221 */ /* 0x001fe20000000000 */
[----:B------:R-:W-:Y:S01]  /*7910*/  FADD R5, -R36, R155 ;  /* 0x0000009b24057221 */ /* 0x000fe20000000100 */
[----:B------:R-:W-:Y:S02]  /*7920*/  FMUL R4, R4, 1.4426950216293334961 ;  /* 0x3fb8aa3b04047820 */ /* 0x000fe40000400000 */
[----:B-1----:R-:W-:Y:S01]  /*7930*/  FADD R7, R51, R6 ;  /* 0x0000000633077221 */ /* 0x002fe20000000000 */
[----:B------:R-:W-:Y:S02]  /*7940*/  FMUL R5, R5, 1.4426950216293334961 ;  /* 0x3fb8aa3b05057820 */ /* 0x000fe40000400000 */
[----:B------:R-:W-:Y:S01]  /*7950*/  MUFU.EX2 R163, R163 ;  /* 0x000000a300a37308 */ /* 0x000fe20000000800 */
[----:B--2---:R-:W-:-:S04]  /*7960*/  FADD R6, R52, R7 ;  /* 0x0000000734067221 */ /* 0x004fc80000000000 */
[----:B------:R-:W-:-:S03]  /*7970*/  FADD R7, R55, R6 ;  /* 0x0000000637077221 */ /* 0x000fc60000000000 */
[----:B------:R-:W0:Y:S01]  /*7980*/  MUFU.EX2 R53, R5 ;  /* 0x0000000500357308 */ /* 0x000e220000000800 */
[----:B------:R-:W-:-:S04]  /*7990*/  FADD R7, R56, R7 ;  /* 0x0000000738077221 */ /* 0x000fc80000000000 */
[----:B------:R-:W-:-:S03]  /*79a0*/  FADD R6, R54, R7 ;  /* 0x0000000736067221 */ /* 0x000fc60000000000 */
[----:B------:R-:W1:Y:S01]  /*79b0*/  MUFU.EX2 R60, R60 ;  /* 0x0000003c003c7308 */ /* 0x000e620000000800 */
[----:B---3--:R-:W-:-:S04]  /*79c0*/  FADD R7, R57, R6 ;  /* 0x0000000639077221 */ /* 0x008fc80000000000 */
[----:B----4-:R-:W-:-:S03]  /*79d0*/  FADD R6, R58, R7 ;  /* 0x000000073a067221 */ /* 0x010fc60000000000 */
[----:B------:R-:W2:Y:S01]  /*79e0*/  MUFU.EX2 R61, R61 ;  /* 0x0000003d003d7308 */ /* 0x000ea20000000800 */
[----:B0-----:R0:W-:Y:S01]  /*79f0*/  STSM.16.M88 [R108+0x6000], R53 ;  /* 0x006000356c007844 */ /* 0x0011e20000000000 */
[----:B------:R-:W-:-:S06]  /*7a00*/  FADD R5, R163, R6 ;  /* 0x00000006a3057221 */ /* 0x000fcc0000000000 */
[----:B------:R-:W3:Y:S01]  /*7a10*/  MUFU.EX2 R66, R162 ;  /* 0x000000a200427308 */ /* 0x000ee20000000800 */
[----:B-1----:R-:W-:Y:S01]  /*7a20*/  FADD R6, R60, R5 ;  /* 0x000000053c067221 */ /* 0x002fe20000000000 */
[----:B------:R-:W-:-:S06]  /*7a30*/  FMUL R5, R67, 1.4426950216293334961 ;  /* 0x3fb8aa3b43057820 */ /* 0x000fcc0000400000 */
[----:B------:R-:W-:Y:S01]  /*7a40*/  MUFU.EX2 R155, R65 ;  /* 0x00000041009b7308 */ /* 0x000fe20000000800 */
[----:B------:R-:W-:Y:S01]  /*7a50*/  BAR.SYNC.DEFER_BLOCKING 0x0 ;  /* 0x0000000000007b1d */ /* 0x000fe20000010000 */
[----:B--2---:R-:W-:-:S06]  /*7a60*/  FADD R7, R61, R6 ;  /* 0x000000063d077221 */ /* 0x004fcc0000000000 */
[----:B------:R1:W2:Y:S01]  /*7a70*/  MUFU.EX2 R183, R4 ;  /* 0x0000000400b77308 */ /* 0x0002a20000000800 */
[----:B---3--:R-:W-:-:S07]  /*7a80*/  FADD R6, R66, R7 ;  /* 0x0000000742067221 */ /* 0x008fce0000000000 */
[----:B------:R-:W-:Y:S01]  /*7a90*/  MUFU.EX2 R193, R5 ;  /* 0x0000000500c17308 */ /* 0x000fe20000000800 */
[----:B-1----:R-:W-:-:S04]  /*7aa0*/  FADD R4, R164, -R36 ;  /* 0x80000024a4047221 */ /* 0x002fc80000000000 */
[----:B------:R-:W-:-:S03]  /*7ab0*/  FMUL R4, R4, 1.4426950216293334961 ;  /* 0x3fb8aa3b04047820 */ /* 0x000fc60000400000 */
[----:B------:R-:W1:Y:S01]  /*7ac0*/  MUFU.EX2 R164, R165 ;  /* 0x000000a500a47308 */ /* 0x000e620000000800 */
[----:B------:R0:W3:Y:S01]  /*7ad0*/  LDSM.16.M88 R65, [R144+UR10+0x6000] ;  /* 0x0060000a9041783b */ /* 0x0000e20008000000 */
[----:B------:R-:W4:Y:S01]  /*7ae0*/  SYNCS.PHASECHK.TRANS64.TRYWAIT P0, [UR11], R8 ;  /* 0x00000008ff0075a7 */ /* 0x000f22000800110b */
[----:B--2---:R-:W-:-:S04]  /*7af0*/  FADD R6, R183, R6 ;  /* 0x00000006b7067221 */ /* 0x004fc80000000000 */
[----:B------:R-:W-:Y:S01]  /*7b00*/  FADD R7, R155, R6 ;  /* 0x000000069b077221 */ /* 0x000fe20000000000 */
[----:B------:R-:W2:Y:S03]  /*7b10*/  MUFU.EX2 R206, R4 ;  /* 0x0000000400ce7308 */ /* 0x000ea60000000800 */
[----:B-1----:R-:W-:-:S04]  /*7b20*/  FADD R7, R164, R7 ;  /* 0x00000007a4077221 */ /* 0x002fc80000000000 */
[----:B--2---:R-:W-:-:S04]  /*7b30*/  FADD R7, R206, R7 ;  /* 0x00000007ce077221 */ /* 0x004fc80000000000 */
[----:B------:R-:W-:-:S05]  /*7b40*/  FADD R67, R193, R7 ;  /* 0x00000007c1437221 */ /* 0x000fca0000000000 */
[----:B------:R0:W1:Y:S02]  /*7b50*/  SHFL.BFLY PT, R154, R67, 0x10, 0x1f ;  /* 0x0e001f00439a7f89 */ /* 0x00006400000e0000 */
[----:B0--34-:R-:W-:Y:S05]  /*7b60*/  @!P0 BRA `(.L_x_14) ;  /* 0x0000001c00508947 */ /* 0x019fea0003800000 */
.L_x_23:
[----:B------:R-:W-:Y:S01]  /*7b70*/  IADD3 R4, P0, PT, R124, UR25, RZ ;  /* 0x000000197c047c10 */ /* 0x000fe2000ff1e0ff */
[----:B------:R0:W2:Y:S01]  /*7b80*/  LDG.E.U8 R162, desc[UR20][R14.64] ;  /* 0x000000140ea27981 */ /* 0x0000a2000c1e1100 */
[----:B------:R-:W-:Y:S02]  /*7b90*/  IADD3 R6, P1, PT, R116, UR25, RZ ;  /* 0x0000001974067c10 */ /* 0x000fe4000ff3e0ff */
[----:B------:R-:W-:Y:S02]  /*7ba0*/  IADD3.X R5, PT, PT, R125, UR4, RZ, P0, !PT ;  /* 0x000000047d057c10 */ /* 0x000fe400087fe4ff */
[----:B------:R-:W-:Y:S02]  /*7bb0*/  IADD3 R8, P0, PT, R138, UR25, RZ ;  /* 0x000000198a087c10 */ /* 0x000fe4000ff1e0ff */
[----:B------:R-:W-:Y:S01]  /*7bc0*/  IADD3.X R17, PT, PT, R133, UR4, RZ, P2, !PT ;  /* 0x0000000485117c10 */ /* 0x000fe200097fe4ff */
[----:B------:R-:W3:Y:S01]  /*7bd0*/  LDG.E.U8 R186, desc[UR20][R4.64] ;  /* 0x0000001404ba7981 */ /* 0x000ee2000c1e1100 */
[----:B------:R-:W-:-:S02]  /*7be0*/  IADD3.X R7, PT, PT, R117, UR4, RZ, P1, !PT ;  /* 0x0000000475077c10 */ /* 0x000fc40008ffe4ff */
[----:B------:R-:W-:Y:S01]  /*7bf0*/  IADD3.X R9, PT, PT, R139, UR4, RZ, P0, !PT ;  /* 0x000000048b097c10 */ /* 0x000fe200087fe4ff */
[----:B------:R4:W5:Y:S01]  /*7c00*/  LDG.E.U8 R184, desc[UR20][R16.64] ;  /* 0x0000001410b87981 */ /* 0x000962000c1e1100 */
[----:B------:R-:W-:Y:S02]  /*7c10*/  IADD3 R10, P1, PT, R130, UR25, RZ ;  /* 0x00000019820a7c10 */ /* 0x000fe4000ff3e0ff */
[----:B------:R-:W-:Y:S01]  /*7c20*/  IADD3 R12, P0, PT, R122, UR25, RZ ;  /* 0x000000197a0c7c10 */ /* 0x000fe2000ff1e0ff */
[----:B------:R1:W5:Y:S01]  /*7c30*/  LDG.E.U8 R188, desc[UR20][R6.64] ;  /* 0x0000001406bc7981 */ /* 0x000362000c1e1100 */
[----:B------:R-:W-:Y:S02]  /*7c40*/  IADD3.X R11, PT, PT, R131, UR4, RZ, P1, !PT ;  /* 0x00000004830b7c10 */ /* 0x000fe40008ffe4ff */
[----:B------:R-:W-:Y:S01]  /*7c50*/  IADD3.X R13, PT, PT, R123, UR4, RZ, P0, !PT ;  /* 0x000000047b0d7c10 */ /* 0x000fe200087fe4ff */
[----:B------:R-:W5:Y:S01]  /*7c60*/  LDG.E.U8 R165, desc[UR20][R8.64] ;  /* 0x0000001408a57981 */ /* 0x000f62000c1e1100 */
[----:B0-----:R-:W-:-:S02]  /*7c70*/  IADD3 R14, P1, PT, R114, UR25, RZ ;  /* 0x00000019720e7c10 */ /* 0x001fc4000ff3e0ff */
[----:B----4-:R-:W-:Y:S01]  /*7c80*/  IADD3 R16, P0, PT, R136, UR25, RZ ;  /* 0x0000001988107c10 */ /* 0x010fe2000ff1e0ff */
[----:B------:R-:W4:Y:S01]  /*7c90*/  LDG.E.U8 R185, desc[UR20][R10.64] ;  /* 0x000000140ab97981 */ /* 0x000f22000c1e1100 */
[----:B------:R-:W-:Y:S02]  /*7ca0*/  IADD3.X R15, PT, PT, R115, UR4, RZ, P1, !PT ;  /* 0x00000004730f7c10 */ /* 0x000fe40008ffe4ff */
[----:B------:R-:W-:Y:S01]  /*7cb0*/  IADD3.X R17, PT, PT, R137, UR4, RZ, P0, !PT ;  /* 0x0000000489117c10 */ /* 0x000fe200087fe4ff */
[----:B------:R-:W4:Y:S01]  /*7cc0*/  LDG.E.U8 R187, desc[UR20][R12.64] ;  /* 0x000000140cbb7981 */ /* 0x000f22000c1e1100 */
[----:B------:R-:W-:Y:S02]  /*7cd0*/  IADD3 R18, P1, PT, R128, UR25, RZ ;  /* 0x0000001980127c10 */ /* 0x000fe4000ff3e0ff */
[----:B-1----:R-:W-:Y:S01]  /*7ce0*/  IADD3 R6, P0, PT, R120, UR25, RZ ;  /* 0x0000001978067c10 */ /* 0x002fe2000ff1e0ff */
[----:B------:R-:W4:Y:S01]  /*7cf0*/  LDG.E.U8 R189, desc[UR20][R14.64] ;  /* 0x000000140ebd7981 */ /* 0x000f22000c1e1100 */
[----:B------:R-:W-:-:S02]  /*7d00*/  IADD3.X R19, PT, PT, R129, UR4, RZ, P1, !PT ;  /* 0x0000000481137c10 */ /* 0x000fc40008ffe4ff */
[----:B------:R-:W-:Y:S01]  /*7d10*/  IADD3.X R7, PT, PT, R121, UR4, RZ, P0, !PT ;  /* 0x0000000479077c10 */ /* 0x000fe200087fe4ff */
[----:B------:R-:W4:Y:S01]  /*7d20*/  LDG.E.U8 R190, desc[UR20][R16.64] ;  /* 0x0000001410be7981 */ /* 0x000f22000c1e1100 */
[----:B------:R-:W-:Y:S02]  /*7d30*/  IADD3 R4, P1, PT, R112, UR25, RZ ;  /* 0x0000001970047c10 */ /* 0x000fe4000ff3e0ff */
[----:B------:R-:W-:Y:S01]  /*7d40*/  IADD3 R20, P0, PT, R134, UR25, RZ ;  /* 0x0000001986147c10 */ /* 0x000fe2000ff1e0ff */
[----:B------:R-:W4:Y:S01]  /*7d50*/  LDG.E.U8 R194, desc[UR20][R18.64] ;  /* 0x0000001412c27981 */ /* 0x000f22000c1e1100 */
[----:B------:R-:W-:Y:S02]  /*7d60*/  IADD3.X R5, PT, PT, R113, UR4, RZ, P1, !PT ;  /* 0x0000000471057c10 */ /* 0x000fe40008ffe4ff */
[----:B------:R-:W-:Y:S01]  /*7d70*/  IADD3.X R21, PT, PT, R135, UR4, RZ, P0, !PT ;  /* 0x0000000487157c10 */ /* 0x000fe200087fe4ff */
[----:B------:R-:W4:Y:S01]  /*7d80*/  LDG.E.U8 R198, desc[UR20][R6.64] ;  /* 0x0000001406c67981 */ /* 0x000f22000c1e1100 */
[----:B------:R-:W-:-:S02]  /*7d90*/  IADD3 R22, P1, PT, R126, UR25, RZ ;  /* 0x000000197e167c10 */ /* 0x000fc4000ff3e0ff */
[----:B------:R-:W-:Y:S01]  /*7da0*/  IADD3 R24, P2, PT, R118, UR25, RZ ;  /* 0x0000001976187c10 */ /* 0x000fe2000ff5e0ff */
[----:B------:R0:W4:Y:S01]  /*7db0*/  LDG.E.U8 R202, desc[UR20][R4.64] ;  /* 0x0000001404ca7981 */ /* 0x000122000c1e1100 */
[----:B------:R-:W-:Y:S02]  /*7dc0*/  IADD3 R26, P0, PT, R110, UR25, RZ ;  /* 0x000000196e1a7c10 */ /* 0x000fe4000ff1e0ff */
[----:B------:R-:W-:Y:S01]  /*7dd0*/  IADD3.X R23, PT, PT, R127, UR4, RZ, P1, !PT ;  /* 0x000000047f177c10 */ /* 0x000fe20008ffe4ff */
[----:B------:R1:W4:Y:S01]  /*7de0*/  LDG.E.U8 R192, desc[UR20][R20.64] ;  /* 0x0000001414c07981 */ /* 0x000322000c1e1100 */
[----:B------:R-:W-:Y:S02]  /*7df0*/  IADD3.X R25, PT, PT, R119, UR4, RZ, P2, !PT ;  /* 0x0000000477197c10 */ /* 0x000fe400097fe4ff */
[----:B------:R-:W-:Y:S01]  /*7e00*/  IADD3.X R27, PT, PT, R111, UR4, RZ, P0, !PT ;  /* 0x000000046f1b7c10 */ /* 0x000fe200087fe4ff */
[----:B------:R1:W4:Y:S04]  /*7e10*/  LDG.E.U8 R196, desc[UR20][R22.64] ;  /* 0x0000001416c47981 */ /* 0x000328000c1e1100 */
[----:B------:R1:W4:Y:S04]  /*7e20*/  LDG.E.U8 R200, desc[UR20][R24.64] ;  /* 0x0000001418c87981 */ /* 0x000328000c1e1100 */
[----:B------:R1:W4:Y:S01]  /*7e30*/  LDG.E.U8 R204, desc[UR20][R26.64] ;  /* 0x000000141acc7981 */ /* 0x000322000c1e1100 */
[----:B0-----:R-:W0:Y:S01]  /*7e40*/  LDTM.x16 R4, tmem[UR28] ;  /* 0x0000001c000479ee */ /* 0x001e220008240000 */
[----:B------:R-:W-:-:S02]  /*7e50*/  F2FP.SATFINITE.E4M3.F32.PACK_AB_MERGE_C R191, R31, R30, RZ ;  /* 0x0000001e1fbf723e */ /* 0x000fc400048070ff */
[----:B------:R-:W-:Y:S02]  /*7e60*/  F2FP.SATFINITE.E4M3.F32.PACK_AB_MERGE_C R45, R48, R45, RZ ;  /* 0x0000002d302d723e */ /* 0x000fe400048070ff */
[----:B------:R-:W-:Y:S02]  /*7e70*/  F2FP.SATFINITE.E4M3.F32.PACK_AB_MERGE_C R59, R62, R59, RZ ;  /* 0x0000003b3e3b723e */ /* 0x000fe400048070ff */
[----:B------:R-:W-:Y:S02]  /*7e80*/  F2FP.SATFINITE.E4M3.F32.PACK_AB_MERGE_C R63, R64, R63, RZ ;  /* 0x0000003f403f723e */ /* 0x000fe400048070ff */
[----:B------:R-:W-:Y:S02]  /*7e90*/  F2FP.SATFINITE.E4M3.F32.PACK_AB_MERGE_C R157, R182, R157, RZ ;  /* 0x0000009db69d723e */ /* 0x000fe400048070ff */
[----:B-1----:R-:W-:Y:S02]  /*7ea0*/  F2FP.SATFINITE.E4M3.F32.PACK_AB_MERGE_C R21, R46, R43, RZ ;  /* 0x0000002b2e15723e */ /* 0x002fe400048070ff */
[----:B------:R-:W-:-:S02]  /*7eb0*/  F2FP.SATFINITE.E4M3.F32.PACK_AB_MERGE_C R166, R169, R166, RZ ;  /* 0x000000a6a9a6723e */ /* 0x000fc400048070ff */
[----:B------:R-:W-:Y:S02]  /*7ec0*/  F2FP.SATFINITE.E4M3.F32.PACK_AB_MERGE_C R23, R172, R171, RZ ;  /* 0x000000abac17723e */ /* 0x000fe400048070ff */
[----:B------:R-:W-:Y:S02]  /*7ed0*/  F2FP.SATFINITE.E4M3.F32.PACK_AB_MERGE_C R24, R181, R174, RZ ;  /* 0x000000aeb518723e */ /* 0x000fe400048070ff */
[----:B------:R-:W-:Y:S02]  /*7ee0*/  F2FP.SATFINITE.E4M3.F32.PACK_AB_MERGE_C R25, R178, R177, RZ ;  /* 0x000000b1b219723e */ /* 0x000fe400048070ff */
[----:B------:R-:W-:Y:S02]  /*7ef0*/  F2FP.SATFINITE.E4M3.F32.PACK_AB_MERGE_C R26, R160, R161, RZ ;  /* 0x000000a1a01a723e */ /* 0x000fe400048070ff */
[----:B------:R-:W-:Y:S02]  /*7f00*/  F2FP.SATFINITE.E4M3.F32.PACK_AB_MERGE_C R27, R180, R179, RZ ;  /* 0x000000b3b41b723e */ /* 0x000fe400048070ff */
[----:B------:R-:W-:-:S02]  /*7f10*/  F2FP.SATFINITE.E4M3.F32.PACK_AB_MERGE_C R55, R56, R55, RZ ;  /* 0x000000373837723e */ /* 0x000fc400048070ff */
[----:B------:R-:W-:Y:S02]  /*7f20*/  F2FP.SATFINITE.E4M3.F32.PACK_AB_MERGE_C R58, R163, R58, RZ ;  /* 0x0000003aa33a723e */ /* 0x000fe400048070ff */
[----:B------:R-:W-:Y:S02]  /*7f30*/  F2FP.SATFINITE.E4M3.F32.PACK_AB_MERGE_C R30, R183, R66, RZ ;  /* 0x00000042b71e723e */ /* 0x000fe400048070ff */
[----:B------:R-:W-:Y:S02]  /*7f40*/  F2FP.SATFINITE.E4M3.F32.PACK_AB_MERGE_C R31, R193, R206, RZ ;  /* 0x000000cec11f723e */ /* 0x000fe400048070ff */
[----:B------:R-:W-:Y:S02]  /*7f50*/  F2FP.SATFINITE.E4M3.F32.PACK_AB_MERGE_C R33, R34, R33, R45 ;  /* 0x000000212221723e */ /* 0x000fe4000480702d */
[----:B------:R-:W-:Y:S02]  /*7f60*/  F2FP.SATFINITE.E4M3.F32.PACK_AB_MERGE_C R32, R35, R32, R191 ;  /* 0x000000202320723e */ /* 0x000fe400048070bf */
[----:B------:R-:W-:-:S02]  /*7f70*/  F2FP.SATFINITE.E4M3.F32.PACK_AB_MERGE_C R34, R38, R37, R59 ;  /* 0x000000252622723e */ /* 0x000fc4000480703b */
[----:B------:R-:W-:Y:S02]  /*7f80*/  F2FP.SATFINITE.E4M3.F32.PACK_AB_MERGE_C R35, R40, R39, R63 ;  /* 0x000000272823723e */ /* 0x000fe4000480703f */
[----:B------:R-:W-:Y:S02]  /*7f90*/  F2FP.SATFINITE.E4M3.F32.PACK_AB_MERGE_C R21, R42, R41, R21 ;  /* 0x000000292a15723e */ /* 0x000fe40004807015 */
[----:B------:R-:W-:Y:S02]  /*7fa0*/  F2FP.SATFINITE.E4M3.F32.PACK_AB_MERGE_C R20, R29, R28, R157 ;  /* 0x0000001c1d14723e */ /* 0x000fe4000480709d */
        /* <DEDUP_REMOVED lines=9> */
[----:B------:R-:W-:Y:S01]  /*8040*/  F2FP.SATFINITE.E4M3.F32.PACK_AB_MERGE_C R31, R164, R155, R31 ;  /* 0x0000009ba41f723e */ /* 0x000fe2000480701f */
[C---:B0-----:R-:W-:Y:S01]  /*8050*/  FMUL R4, R65.reuse, R4 ;  /* 0x0000000441047220 */ /* 0x041fe20000400000 */
        /* <DEDUP_REMOVED lines=14> */
[----:B------:R-:W-:Y:S01]  /*8140*/  FMUL R19, R65, R19 ;  /* 0x0000001341137220 */ /* 0x000fe20000400000 */
[----:B------:R-:W-:Y:S01]  /*8150*/  ULEA UR11, UR24, UR10, 0x3 ;  /* 0x0000000a180b7291 */ /* 0x000fe2000f8e18ff */
[----:B------:R-:W-:Y:S01]  /*8160*/  FADD R154, R67, R154 ;  /* 0x0000009a439a7221 */ /* 0x000fe20000000000 */
[----:B------:R-:W-:-:S02]  /*8170*/  UMOV UR4, UR5 ;  /* 0x0000000500047c82 */ /* 0x000fc40008000000 */
[----:B------:R-:W-:Y:S01]  /*8180*/  UIADD3 UR11, UPT, UPT, UR11, 0x8000, URZ ;  /* 0x000080000b0b7890 */ /* 0x000fe2000fffe0ff */
[----:B--2---:R0:W-:Y:S04]  /*8190*/  STS.U8 [R107+UR10+0x7000], R162 ;  /* 0x007000a26b007988 */ /* 0x0041e8000800000a */
[----:B---3--:R0:W-:Y:S04]  /*81a0*/  STS.U8 [R107+UR10+0x7800], R186 ;  /* 0x007800ba6b007988 */ /* 0x0081e8000800000a */
[----:B-----5:R0:W-:Y:S04]  /*81b0*/  STS.U8 [R107+UR10+0x7400], R184 ;  /* 0x007400b86b007988 */ /* 0x0201e8000800000a */
[----:B------:R0:W-:Y:S04]  /*81c0*/  STS.U8 [R107+UR10+0x7c00], R188 ;  /* 0x007c00bc6b007988 */ /* 0x0001e8000800000a */
[----:B------:R0:W-:Y:S04]  /*81d0*/  STS.U8 [R106+UR10+0x7100], R165 ;  /* 0x007100a56a007988 */ /* 0x0001e8000800000a */
        /* <DEDUP_REMOVED lines=11> */
[----:B------:R0:W-:Y:S04]  /*8290*/  STS.128 [R148+UR10], R32 ;  /* 0x0000002094007988 */ /* 0x0001e80008000c0a */
[----:B------:R0:W-:Y:S04]  /*82a0*/  STS.128 [R147+UR10], R20 ;  /* 0x0000001493007988 */ /* 0x0001e80008000c0a */
[----:B------:R0:W-:Y:S04]  /*82b0*/  STS.128 [R146+UR10], R24 ;  /* 0x0000001892007988 */ /* 0x0001e80008000c0a */
[----:B------:R0:W-:Y:S01]  /*82c0*/  STS.128 [R145+UR10], R28 ;  /* 0x0000001c91007988 */ /* 0x0001e20008000c0a */
[----:B------:R-:W-:Y:S01]  /*82d0*/  NOP ;  /* 0x0000000000007918 */ /* 0x000fe20000000000 */
[----:B------:R0:W-:Y:S01]  /*82e0*/  STTM.x16 tmem[UR28], R4 ;  /* 0x00000004000079ed */ /* 0x0001e2000824001c */
[----:B------:R-:W1:Y:S02]  /*82f0*/  FENCE.VIEW.ASYNC.T ;  /* 0x00000000000073c6 */ /* 0x000e640000000200 */
[----:B-1----:R-:W-:Y:S06]  /*8300*/  BAR.SYNC.DEFER_BLOCKING 0x0 ;  /* 0x0000000000007b1d */ /* 0x002fec0000010000 */
[----:B------:R1:W-:Y:S06]  /*8310*/  MEMBAR.ALL.CTA ;  /* 0x0000000000007992 */ /* 0x0003ec0000008000 */
[----:B-1----:R-:W1:Y:S02]  /*8320*/  FENCE.VIEW.ASYNC.S ;  /* 0x00000000000073c6 */ /* 0x002e640000000000 */
[----:B-1----:R-:W-:Y:S06]  /*8330*/  BAR.SYNC.DEFER_BLOCKING 0x0 ;  /* 0x0000000000007b1d */ /* 0x002fec0000010000 */
[----:B------:R-:W-:Y:S05]  /*8340*/  BRA.U UP1, `(.L_x_15) ;  /* 0x0000000101547547 */ /* 0x000fea000b800000 */
[----:B------:R-:W-:Y:S01]  /*8350*/  UMOV UR16, UR27 ;  /* 0x0000001b00107c82 */ /* 0x000fe20008000000 */
[----:B------:R-:W-:Y:S01]  /*8360*/  UMOV UR17, 0x40004040 ;  /* 0x4000404000117882 */ /* 0x000fe20000000000 */
[----:B------:R-:W-:Y:S01]  /*8370*/  UMOV UR14, UR22 ;  /* 0x00000016000e7c82 */ /* 0x000fe20008000000 */
        /* <DEDUP_REMOVED lines=18> */
.L_x_15:
[----:B------:R-:W-:Y:S01]  /*84a0*/  ISETP.GE.U32.AND P0, PT, R153, R109, PT ;  /* 0x0000006d9900720c */ /* 0x000fe20003f06070 */
[----:B------:R-:W-:Y:S01]  /*84b0*/  UIADD3 UR24, UPT, UPT, UR24, 0x1, URZ ;  /* 0x0000000118187890 */ /* 0x000fe2000fffe0ff */
[----:B------:R-:W-:Y:S01]  /*84c0*/  FFMA R149, R53, R149, R154 ;  /* 0x0000009535957223 */ /* 0x000fe2000000009a */
[----:B------:R-:W-:Y:S01]  /*84d0*/  UIADD3 UR25, UPT, UPT, UR23, UR25, URZ ;  /* 0x0000001917197290 */ /* 0x000fe2000fffe0ff */
[----:B------:R-:W-:Y:S01]  /*84e0*/  ISETP.GE.U32.AND.EX P0, PT, R152, RZ, PT, P0 ;  /* 0x000000ff9800720c */ /* 0x000fe20003f06100 */
[----:B------:R-:W-:Y:S01]  /*84f0*/  UISETP.GT.AND UP2, UPT, UR24, 0x1, UPT ;  /* 0x000000011800788c */ /* 0x000fe2000bf44270 */
[----:B------:R-:W-:Y:S02]  /*8500*/  IMAD.U32 R154, RZ, RZ, UR4 ;  /* 0x00000004ff9a7e24 */ /* 0x000fe4000f8e00ff */
[----:B------:R-:W-:Y:S01]  /*8510*/  IMAD.IADD R151, R150, 0x1, R151 ;  /* 0x0000000196977824 */ /* 0x000fe200078e0297 */
[----:B-1----:R-:W-:Y:S01]  /*8520*/  USEL UR5, URZ, 0x1, !UP2 ;  /* 0x00000001ff057887 */ /* 0x002fe2000d000000 */
[----:B------:R-:W-:Y:S01]  /*8530*/  IMAD.MOV.U32 R155, RZ, RZ, R36 ;  /* 0x000000ffff9b7224 */ /* 0x000fe200078e0024 */
[----:B------:R-:W-:-:S02]  /*8540*/  USEL UR24, UR24, URZ, !UP2 ;  /* 0x000000ff18187287 */ /* 0x000fc4000d000000 */
[----:B------:R-:W-:-:S04]  /*8550*/  ULOP3.LUT UR5, UR4, UR5, URZ, 0x3c, !UPT ;  /* 0x0000000504057292 */ /* 0x000fc8000f8e3cff */
[----:B------:R-:W-:Y:S08]  /*8560*/  @!P0 BRA `(.L_x_16) ;  /* 0xffffffc000b88947 */ /* 0x000ff0000383ffff */
.L_x_11:
[----:B------:R-:W-:-:S13]  /*8570*/  ISETP.GE.AND P0, PT, R104, 0x1, PT ;  /* 0x000000016800780c */ /* 0x000fda0003f06270 */
[----:B------:R-:W-:Y:S05]  /*8580*/  @!P0 BRA `(.L_x_17) ;  /* 0x0000000000108947 */ /* 0x000fea0003800000 */
[----:B------:R-:W-:-:S06]  /*8590*/  USHF.L.U32 UR4, UR4, 0x1f, URZ ;  /* 0x0000001f04047899 */ /* 0x000fcc00080006ff */
[----:B0-2---:R-:W-:-:S04]  /*85a0*/  IMAD.U32 R4, RZ, RZ, UR4 ;  /* 0x00000004ff047e24 */ /* 0x005fc8000f8e00ff */
[----:B------:R-:W0:Y:S02]  /*85b0*/  SYNCS.PHASECHK.TRANS64.TRYWAIT P0, [UR11], R4 ;  /* 0x00000004ff0075a7 */ /* 0x000e24000800110b */
[----:B0-----:R-:W-:Y:S05]  /*85c0*/  @!P0 BRA `(.L_x_18) ;  /* 0x0000001000c48947 */ /* 0x001fea0003800000 */
.L_x_17:
[----:B------:R-:W-:Y:S01]  /*85d0*/  BAR.SYNC.DEFER_BLOCKING 0x0 ;  /* 0x0000000000007b1d */ /* 0x000fe20000010000 */
[----:B------:R-:W-:Y:S02]  /*85e0*/  FSETP.GEU.AND P1, PT, R149, 1.175494350822287508e-38, PT ;  /* 0x008000009500780b */ /* 0x000fe40003f2e000 */
[----:B0-----:R-:W-:Y:S02]  /*85f0*/  LOP3.LUT R21, R0, 0x18, RZ, 0xc0, !PT ;  /* 0x0000001800157812 */ /* 0x001fe400078ec0ff */
[----:B------:R-:W-:-:S03]  /*8600*/  LOP3.LUT R68, R68, 0x180, RZ, 0xc0, !PT ;  /* 0x0000018044447812 */ /* 0x000fc600078ec0ff */
[----:B------:R-:W0:Y:S01]  /*8610*/  LDC R28, c[0x0][0x3e8] ;  /* 0x0000fa00ff1c7b82 */ /* 0x000e220000000800 */
[----:B------:R-:W-:Y:S01]  /*8620*/  LEA R22, R21, UR10, 0x6 ;  /* 0x0000000a15167c11 */ /* 0x000fe2000f8e30ff */
[----:B------:R-:W1:Y:S01]  /*8630*/  LDCU.64 UR4, c[0x0][0x3e0] ;  /* 0x00007c00ff0477ac */ /* 0x000e620008000a00 */
[----:B------:R-:W-:Y:S02]  /*8640*/  LOP3.LUT R142, R142, 0x70, RZ, 0xc0, !PT ;  /* 0x000000708e8e7812 */ /* 0x000fe400078ec0ff */
[----:B------:R-:W-:Y:S01]  /*8650*/  IADD3 R68, PT, PT, R143, R22, R68 ;  /* 0x000000168f447210 */ /* 0x000fe20007ffe044 */
[----:B------:R-:W-:Y:S02]  /*8660*/  IMAD R21, R21, 0x40, R22 ;  /* 0x0000004015157824 */ /* 0x000fe400078e0216 */
[----:B------:R-:W3:Y:S02]  /*8670*/  LDC.64 R34, c[0x0][0x398] ;  /* 0x0000e600ff227b82 */ /* 0x000ee40000000a00 */
[----:B------:R-:W-:Y:S01]  /*8680*/  IMAD.IADD R21, R142, 0x1, R21 ;  /* 0x000000018e157824 */ /* 0x000fe200078e0215 */
[----:B------:R-:W4:Y:S05]  /*8690*/  @!P6 SYNCS.CCTL.IV [UR10+0x8000] ;  /* 0x00800000ff00e9b1 */ /* 0x000f2a000800000a */
[----:B----4-:R-:W-:Y:S01]  /*86a0*/  BAR.SYNC.DEFER_BLOCKING 0x0 ;  /* 0x0000000000007b1d */ /* 0x010fe20000010000 */
[----:B-1----:R-:W-:-:S05]  /*86b0*/  UIMAD UR4, UR9, UR4, URZ ;  /* 0x00000004090472a4 */ /* 0x002fca000f8e02ff */
[----:B------:R-:W1:Y:S02]  /*86c0*/  @!P6 SYNCS.CCTL.IV [UR10+0x8008] ;  /* 0x00800800ff00e9b1 */ /* 0x000e64000800000a */
[----:B-1----:R1:W-:Y:S01]  /*86d0*/  STSM.16.M88 [R108], R149 ;  /* 0x000000956c007844 */ /* 0x0023e20000000000 */
[----:B------:R-:W-:Y:S01]  /*86e0*/  BAR.SYNC.DEFER_BLOCKING 0x0 ;  /* 0x0000000000007b1d */ /* 0x000fe20000010000 */
[----:B-1----:R-:W-:-:S05]  /*86f0*/  @!P1 FMUL R149, R149, 8388608 ;  /* 0x4b00000095959820 */ /* 0x002fca0000400000 */
[----:B--2---:R-:W1:Y:S01]  /*8700*/  LDTM.x16 R4, tmem[UR28] ;  /* 0x0000001c000479ee */ /* 0x004e620008240000 */
[----:B------:R-:W2:Y:S01]  /*8710*/  LDSM.16.M88 R20, [R144+UR10] ;  /* 0x0000000a9014783b */ /* 0x000ea20008000000 */
[----:B------:R-:W-:Y:S01]  /*8720*/  NOP ;  /* 0x0000000000007918 */ /* 0x000fe20000000000 */
[----:B-1----:R-:W-:Y:S01]  /*8730*/  BAR.SYNC.DEFER_BLOCKING 0x0 ;  /* 0x0000000000007b1d */ /* 0x002fe20000010000 */
[C---:B--2---:R-:W-:Y:S02]  /*8740*/  FSETP.GT.AND P0, PT, |R20|.reuse, 8.50705917302346158658e+37, PT ;  /* 0x7e8000001400780b */ /* 0x044fe40003f04200 */
[----:B------:R-:W-:-:S11]  /*8750*/  FSETP.GEU.AND P2, PT, |R20|, 1.175494350822287508e-38, PT ;  /* 0x008000001400780b */ /* 0x000fd60003f4e200 */
[----:B------:R-:W-:Y:S01]  /*8760*/  @P0 FMUL R20, R20, 0.25 ;  /* 0x3e80000014140820 */ /* 0x000fe20000400000 */
[----:B------:R-:W-:Y:S01]  /*8770*/  @P0 FMUL R4, R4, 0.25 ;  /* 0x3e80000004040820 */ /* 0x000fe20000400000 */
[----:B------:R-:W-:Y:S01]  /*8780*/  @P0 FMUL R5, R5, 0.25 ;  /* 0x3e80000005050820 */ /* 0x000fe20000400000 */
[----:B------:R-:W-:Y:S01]  /*8790*/  @P0 FMUL R6, R6, 0.25 ;  /* 0x3e80000006060820 */ /* 0x000fe20000400000 */
[----:B------:R-:W-:Y:S01]  /*87a0*/  @!P2 FMUL R20, R20, 16777216 ;  /* 0x4b8000001414a820 */ /* 0x000fe20000400000 */
[----:B------:R-:W-:Y:S01]  /*87b0*/  @P0 FMUL R7, R7, 0.25 ;  /* 0x3e80000007070820 */ /* 0x000fe20000400000 */
[----:B------:R-:W-:Y:S01]  /*87c0*/  @!P2 FMUL R4, R4, 16777216 ;  /* 0x4b8000000404a820 */ /* 0x000fe20000400000 */
[----:B------:R-:W-:Y:S01]  /*87d0*/  @!P2 FMUL R5, R5, 16777216 ;  /* 0x4b8000000505a820 */ /* 0x000fe20000400000 */
[----:B------:R-:W-:Y:S01]  /*87e0*/  @P0 FMUL R12, R12, 0.25 ;  /* 0x3e8000000c0c0820 */ /* 0x000fe20000400000 */
[----:B------:R-:W-:Y:S01]  /*87f0*/  @P0 FMUL R13, R13, 0.25 ;  /* 0x3e8000000d0d0820 */ /* 0x000fe20000400000 */
[----:B------:R-:W1:Y:S01]  /*8800*/  MUFU.RCP R20, R20 ;  /* 0x0000001400147308 */ /* 0x000e620000001000 */
[----:B------:R-:W-:Y:S01]  /*8810*/  @P0 FMUL R14, R14, 0.25 ;  /* 0x3e8000000e0e0820 */ /* 0x000fe20000400000 */
[----:B------:R-:W-:Y:S01]  /*8820*/  @P0 FMUL R15, R15, 0.25 ;  /* 0x3e8000000f0f0820 */ /* 0x000fe20000400000 */
[----:B------:R-:W-:Y:S01]  /*8830*/  @P0 FMUL R16, R16, 0.25 ;  /* 0x3e80000010100820 */ /* 0x000fe20000400000 */
[----:B------:R-:W-:Y:S01]  /*8840*/  @P0 FMUL R17, R17, 0.25 ;  /* 0x3e80000011110820 */ /* 0x000fe20000400000 */
[----:B------:R-:W-:Y:S01]  /*8850*/  @!P2 FMUL R6, R6, 16777216 ;  /* 0x4b8000000606a820 */ /* 0x000fe20000400000 */
[----:B------:R-:W-:Y:S01]  /*8860*/  @!P2 FMUL R7, R7, 16777216 ;  /* 0x4b8000000707a820 */ /* 0x000fe20000400000 */
[----:B------:R-:W-:Y:S01]  /*8870*/  @P0 FMUL R8, R8, 0.25 ;  /* 0x3e80000008080820 */ /* 0x000fe20000400000 */
[----:B------:R-:W-:Y:S01]  /*8880*/  @P0 FMUL R9, R9, 0.25 ;  /* 0x3e80000009090820 */ /* 0x000fe20000400000 */
[----:B------:R-:W-:Y:S01]  /*8890*/  @P0 FMUL R18, R18, 0.25 ;  /* 0x3e80000012120820 */ /* 0x000fe20000400000 */
[----:B------:R-:W-:Y:S01]  /*88a0*/  @P0 FMUL R19, R19, 0.25 ;  /* 0x3e80000013130820 */ /* 0x000fe20000400000 */
[----:B------:R-:W-:Y:S01]  /*88b0*/  @!P2 FMUL R12, R12, 16777216 ;  /* 0x4b8000000c0ca820 */ /* 0x000fe20000400000 */
[----:B------:R-:W-:Y:S01]  /*88c0*/  @!P2 FMUL R13, R13, 16777216 ;  /* 0x4b8000000d0da820 */ /* 0x000fe20000400000 */
[----:B------:R-:W-:Y:S01]  /*88d0*/  @!P2 FMUL R14, R14, 16777216 ;  /* 0x4b8000000e0ea820 */ /* 0x000fe20000400000 */
[----:B------:R-:W-:Y:S01]  /*88e0*/  @!P2 FMUL R15, R15, 16777216 ;  /* 0x4b8000000f0fa820 */ /* 0x000fe20000400000 */
[----:B------:R-:W-:Y:S01]  /*88f0*/  @!P2 FMUL R16, R16, 16777216 ;  /* 0x4b8000001010a820 */ /* 0x000fe20000400000 */
[----:B------:R-:W-:Y:S01]  /*8900*/  @!P2 FMUL R17, R17, 16777216 ;  /* 0x4b8000001111a820 */ /* 0x000fe20000400000 */
[C---:B-1----:R-:W-:Y:S01]  /*8910*/  FMUL R4, R20.reuse, R4 ;  /* 0x0000000414047220 */ /* 0x042fe20000400000 */
[C---:B------:R-:W-:Y:S01]  /*8920*/  FMUL R5, R20.reuse, R5 ;  /* 0x0000000514057220 */ /* 0x040fe20000400000 */
[C---:B------:R-:W-:Y:S01]  /*8930*/  FMUL R6, R20.reuse, R6 ;  /* 0x0000000614067220 */ /* 0x040fe20000400000 */
[----:B------:R-:W-:Y:S01]  /*8940*/  FMUL R7, R20, R7 ;  /* 0x0000000714077220 */ /* 0x000fe20000400000 */
[----:B------:R-:W-:Y:S01]  /*8950*/  @!P2 FMUL R8, R8, 16777216 ;  /* 0x4b8000000808a820 */ /* 0x000fe20000400000 */
[----:B------:R-:W-:Y:S01]  /*8960*/  @!P2 FMUL R9, R9, 16777216 ;  /* 0x4b8000000909a820 */ /* 0x000fe20000400000 */
[----:B------:R-:W-:Y:S01]  /*8970*/  @!P2 FMUL R18, R18, 16777216 ;  /* 0x4b8000001212a820 */ /* 0x000fe20000400000 */
[----:B------:R-:W-:Y:S01]  /*8980*/  @!P2 FMUL R19, R19, 16777216 ;  /* 0x4b8000001313a820 */ /* 0x000fe20000400000 */
[C---:B------:R-:W-:Y:S01]  /*8990*/  FMUL R12, R20.reuse, R12 ;  /* 0x0000000c140c7220 */ /* 0x040fe20000400000 */
[C---:B------:R-:W-:Y:S01]  /*89a0*/  FMUL R13, R20.reuse, R13 ;  /* 0x0000000d140d7220 */ /* 0x040fe20000400000 */
[C---:B------:R-:W-:Y:S01]  /*89b0*/  FMUL R14, R20.reuse, R14 ;  /* 0x0000000e140e7220 */ /* 0x040fe20000400000 */
[C---:B------:R-:W-:Y:S01]  /*89c0*/  FMUL R15, R20.reuse, R15 ;  /* 0x0000000f140f7220 */ /* 0x040fe20000400000 */
[C---:B------:R-:W-:Y:S01]  /*89d0*/  FMUL R16, R20.reuse, R16 ;  /* 0x0000001014107220 */ /* 0x040fe20000400000 */
[C---:B------:R-:W-:Y:S01]  /*89e0*/  FMUL R17, R20.reuse, R17 ;  /* 0x0000001114117220 */ /* 0x040fe20000400000 */
[----:B------:R-:W-:Y:S01]  /*89f0*/  F2FP.SATFINITE.E4M3.F32.PACK_AB_MERGE_C R5, R5, R4, RZ ;  /* 0x000000040505723e */ /* 0x000fe200048070ff */
[C---:B------:R-:W-:Y:S01]  /*8a00*/  FMUL R8, R20.reuse, R8 ;  /* 0x0000000814087220 */ /* 0x040fe20000400000 */
[----:B------:R-:W-:Y:S01]  /*8a10*/  F2FP.SATFINITE.E4M3.F32.PACK_AB_MERGE_C R6, R7, R6, RZ ;  /* 0x000000060706723e */ /* 0x000fe200048070ff */
[C---:B------:R-:W-:Y:S01]  /*8a20*/  FMUL R9, R20.reuse, R9 ;  /* 0x0000000914097220 */ /* 0x040fe20000400000 */
[C---:B------:R-:W-:Y:S01]  /*8a30*/  FMUL R18, R20.reuse, R18 ;  /* 0x0000001214127220 */ /* 0x040fe20000400000 */
[----:B------:R-:W-:Y:S01]  /*8a40*/  FMUL R19, R20, R19 ;  /* 0x0000001314137220 */ /* 0x000fe20000400000 */
[----:B------:R-:W-:Y:S01]  /*8a50*/  LOP3.LUT R7, R5, 0xffff, RZ, 0xc0, !PT ;  /* 0x0000ffff05077812 */ /* 0x000fe200078ec0ff */
[----:B------:R-:W-:Y:S01]  /*8a60*/  @P0 FMUL R10, R10, 0.25 ;  /* 0x3e8000000a0a0820 */ /* 0x000fe20000400000 */
[----:B------:R-:W-:Y:S01]  /*8a70*/  @P0 FMUL R11, R11, 0.25 ;  /* 0x3e8000000b0b0820 */ /* 0x000fe20000400000 */
[----:B------:R-:W-:Y:S01]  /*8a80*/  F2FP.SATFINITE.E4M3.F32.PACK_AB_MERGE_C R12, R13, R12, RZ ;  /* 0x0000000c0d0c723e */ /* 0x000fe200048070ff */
[----:B------:R-:W-:Y:S01]  /*8a90*/  VIADD R4, R149, 0xc0cafb0d ;  /* 0xc0cafb0d95047836 */ /* 0x000fe20000000000 */
[----:B------:R-:W-:Y:S01]  /*8aa0*/  F2FP.SATFINITE.E4M3.F32.PACK_AB_MERGE_C R14, R15, R14, RZ ;  /* 0x0000000e0f0e723e */ /* 0x000fe200048070ff */
[----:B------:R-:W-:Y:S01]  /*8ab0*/  @!P2 FMUL R10, R10, 16777216 ;  /* 0x4b8000000a0aa820 */ /* 0x000fe20000400000 */
[----:B------:R-:W-:Y:S01]  /*8ac0*/  F2FP.SATFINITE.E4M3.F32.PACK_AB_MERGE_C R16, R17, R16, RZ ;  /* 0x000000101110723e */ /* 0x000fe200048070ff */
[----:B------:R-:W-:Y:S01]  /*8ad0*/  @!P2 FMUL R11, R11, 16777216 ;  /* 0x4b8000000b0ba820 */ /* 0x000fe20000400000 */
[----:B------:R-:W-:Y:S01]  /*8ae0*/  LOP3.LUT R6, R6, 0xffff, RZ, 0xc0, !PT ;  /* 0x0000ffff06067812 */ /* 0x000fe200078ec0ff */
[C---:B------:R-:W-:Y:S01]  /*8af0*/  FMUL R10, R20.reuse, R10 ;  /* 0x0000000a140a7220 */ /* 0x040fe20000400000 */
[----:B------:R-:W-:Y:S01]  /*8b00*/  F2FP.SATFINITE.E4M3.F32.PACK_AB_MERGE_C R8, R9, R8, RZ ;  /* 0x000000080908723e */ /* 0x000fe200048070ff */
[----:B------:R-:W-:Y:S01]  /*8b10*/  FMUL R11, R20, R11 ;  /* 0x0000000b140b7220 */ /* 0x000fe20000400000 */
[----:B------:R-:W-:-:S02]  /*8b20*/  F2FP.SATFINITE.E4M3.F32.PACK_AB_MERGE_C R18, R19, R18, RZ ;  /* 0x000000121312723e */ /* 0x000fc400048070ff */
[----:B------:R-:W-:Y:S02]  /*8b30*/  SHF.R.U32.HI R5, RZ, 0x8, R7 ;  /* 0x00000008ff057819 */ /* 0x000fe40000011607 */
[----:B------:R-:W-:Y:S02]  /*8b40*/  LOP3.LUT R17, R12, 0xffff, RZ, 0xc0, !PT ;  /* 0x0000ffff0c117812 */ /* 0x000fe400078ec0ff */
[----:B------:R-:W-:Y:S02]  /*8b50*/  LOP3.LUT R14, R14, 0xffff, RZ, 0xc0, !PT ;  /* 0x0000ffff0e0e7812 */ /* 0x000fe400078ec0ff */
[----:B------:R-:W-:Y:S01]  /*8b60*/  LOP3.LUT R19, R16, 0xffff, RZ, 0xc0, !PT ;  /* 0x0000ffff10137812 */ /* 0x000fe200078ec0ff */
[----:B------:R-:W-:Y:S01]  /*8b70*/  IMAD.MOV.U32 R16, RZ, RZ, 0x3dc6b27f ;  /* 0x3dc6b27fff107424 */ /* 0x000fe200078e00ff */
[--C-:B------:R-:W-:Y:S02]  /*8b80*/  PRMT R7, R7, 0x3340, R6.reuse ;  /* 0x0000334007077816 */ /* 0x100fe40000000006 */
[----:B------:R-:W-:-:S02]  /*8b90*/  SHF.R.U32.HI R6, RZ, 0x8, R6 ;  /* 0x00000008ff067819 */ /* 0x000fc40000011606 */
[----:B------:R-:W-:Y:S02]  /*8ba0*/  LOP3.LUT R15, R8, 0xffff, RZ, 0xc0, !PT ;  /* 0x0000ffff080f7812 */ /* 0x000fe400078ec0ff */
[----:B------:R-:W-:Y:S02]  /*8bb0*/  PRMT R12, R19, 0x3340, R0 ;  /* 0x00003340130c7816 */ /* 0x000fe40000000000 */
[----:B------:R-:W-:Y:S02]  /*8bc0*/  PRMT R9, R17, 0x3340, R14 ;  /* 0x0000334011097816 */ /* 0x000fe4000000000e */
[----:B------:R-:W-:Y:S02]  /*8bd0*/  LOP3.LUT R5, R5, 0xffff, RZ, 0xc0, !PT ;  /* 0x0000ffff05057812 */ /* 0x000fe400078ec0ff */
[----:B------:R-:W-:Y:S02]  /*8be0*/  LOP3.LUT R6, R6, 0xffff, RZ, 0xc0, !PT ;  /* 0x0000ffff06067812 */ /* 0x000fe400078ec0ff */
[----:B------:R-:W-:-:S02]  /*8bf0*/  PRMT R8, R15, 0x3340, R0 ;  /* 0x000033400f087816 */ /* 0x000fc40000000000 */
[----:B------:R-:W-:Y:S02]  /*8c00*/  PRMT R13, R9, 0x5410, R12 ;  /* 0x00005410090d7816 */ /* 0x000fe4000000000c */
[----:B------:R-:W-:Y:S02]  /*8c10*/  F2FP.SATFINITE.E4M3.F32.PACK_AB_MERGE_C R10, R11, R10, RZ ;  /* 0x0000000a0b0a723e */ /* 0x000fe400048070ff */
[----:B------:R-:W-:Y:S02]  /*8c20*/  PRMT R12, R5, 0x3340, R6 ;  /* 0x00003340050c7816 */ /* 0x000fe40000000006 */
[----:B------:R-:W-:Y:S02]  /*8c30*/  PRMT R11, R7, 0x5410, R8 ;  /* 0x00005410070b7816 */ /* 0x000fe40000000008 */
[----:B------:R-:W-:Y:S02]  /*8c40*/  SHF.R.U32.HI R6, RZ, 0x8, R15 ;  /* 0x00000008ff067819 */ /* 0x000fe4000001160f */
[----:B------:R-:W-:-:S02]  /*8c50*/  SHF.R.U32.HI R7, RZ, 0x8, R17 ;  /* 0x00000008ff077819 */ /* 0x000fc40000011611 */
[----:B------:R-:W-:Y:S02]  /*8c60*/  SHF.R.U32.HI R8, RZ, 0x8, R14 ;  /* 0x00000008ff087819 */ /* 0x000fe4000001160e */
[----:B------:R-:W-:Y:S02]  /*8c70*/  SHF.R.U32.HI R9, RZ, 0x8, R19 ;  /* 0x00000008ff097819 */ /* 0x000fe40000011613 */
[----:B------:R-:W-:Y:S02]  /*8c80*/  LOP3.LUT R6, R6, 0xffff, RZ, 0xc0, !PT ;  /* 0x0000ffff06067812 */ /* 0x000fe400078ec0ff */
[----:B------:R-:W-:Y:S02]  /*8c90*/  LOP3.LUT R15, R7, 0xffff, RZ, 0xc0, !PT ;  /* 0x0000ffff070f7812 */ /* 0x000fe400078ec0ff */
[----:B------:R-:W-:Y:S02]  /*8ca0*/  LOP3.LUT R8, R8, 0xffff, RZ, 0xc0, !PT ;  /* 0x0000ffff08087812 */ /* 0x000fe400078ec0ff */
[----:B------:R-:W-:-:S02]  /*8cb0*/  LOP3.LUT R9, R9, 0xffff, RZ, 0xc0, !PT ;  /* 0x0000ffff09097812 */ /* 0x000fc400078ec0ff */
[----:B------:R-:W-:Y:S02]  /*8cc0*/  PRMT R7, R6, 0x3340, R1 ;  /* 0x0000334006077816 */ /* 0x000fe40000000001 */
[----:B------:R-:W-:Y:S02]  /*8cd0*/  PRMT R8, R15, 0x3340, R8 ;  /* 0x000033400f087816 */ /* 0x000fe40000000008 */
[----:B------:R-:W-:Y:S02]  /*8ce0*/  PRMT R9, R9, 0x3340, R0 ;  /* 0x0000334009097816 */ /* 0x000fe40000000000 */
[----:B------:R-:W-:Y:S02]  /*8cf0*/  LOP3.LUT R10, R10, 0xffff, RZ, 0xc0, !PT ;  /* 0x0000ffff0a0a7812 */ /* 0x000fe400078ec0ff */
[----:B------:R-:W-:Y:S02]  /*8d00*/  PRMT R7, R12, 0x5410, R7 ;  /* 0x000054100c077816 */ /* 0x000fe40000000007 */
[----:B------:R-:W-:-:S02]  /*8d10*/  PRMT R15, R8, 0x5410, R9 ;  /* 0x00005410080f7816 */ /* 0x000fc40000000009 */
[----:B------:R-:W-:Y:S02]  /*8d20*/  LOP3.LUT R18, R18, 0xffff, RZ, 0xc0, !PT ;  /* 0x0000ffff12127812 */ /* 0x000fe400078ec0ff */
[----:B------:R-:W-:Y:S02]  /*8d30*/  LOP3.LUT R4, R4, 0xff800000, RZ, 0xc0, !PT ;  /* 0xff80000004047812 */ /* 0x000fe400078ec0ff */
[--C-:B------:R-:W-:Y:S02]  /*8d40*/  PRMT R8, R11, 0x4210, R10.reuse ;  /* 0x000042100b087816 */ /* 0x100fe4000000000a */
[----:B------:R-:W-:Y:S01]  /*8d50*/  PRMT R9, R7, 0x5210, R10 ;  /* 0x0000521007097816 */ /* 0x000fe2000000000a */
[----:B------:R-:W-:Y:S01]  /*8d60*/  IMAD.IADD R5, R149, 0x1, -R4 ;  /* 0x0000000195057824 */ /* 0x000fe200078e0a04 */
[--C-:B------:R-:W-:Y:S01]  /*8d70*/  PRMT R10, R13, 0x4210, R18.reuse ;  /* 0x000042100d0a7816 */ /* 0x100fe20000000012 */
[----:B0-----:R-:W-:Y:S01]  /*8d80*/  IMAD R7, R3, R28, RZ ;  /* 0x0000001c03077224 */ /* 0x001fe200078e02ff */
[----:B------:R-:W-:Y:S01]  /*8d90*/  PRMT R11, R15, 0x5210, R18 ;  /* 0x000052100f0b7816 */ /* 0x000fe20000000012 */
[----:B------:R-:W-:Y:S01]  /*8da0*/  FADD R5, R5, -1 ;  /* 0xbf80000005057421 */ /* 0x000fe20000000000 */
[----:B------:R-:W-:-:S02]  /*8db0*/  LOP3.LUT R0, R0, 0xe0, RZ, 0xc0, !PT ;  /* 0x000000e000007812 */ /* 0x000fc400078ec0ff */
[----:B------:R-:W-:Y:S01]  /*8dc0*/  ISETP.GE.U32.AND P0, PT, R149, 0x7f800000, PT ;  /* 0x7f8000009500780c */ /* 0x000fe20003f06070 */
[----:B------:R0:W-:Y:S01]  /*8dd0*/  STSM.16.M88.4 [R68], R8 ;  /* 0x0000000844007844 */ /* 0x0001e20000000200 */
[C---:B------:R-:W-:Y:S01]  /*8de0*/  FFMA.FTZ R6, R5.reuse, R16, -0.16845393180847167969 ;  /* 0xbe2c7f3005067423 */ /* 0x040fe20000010010 */
[----:B------:R-:W-:Y:S01]  /*8df0*/  IMAD R21, R0, 0x4, R21 ;  /* 0x0000000400157824 */ /* 0x000fe200078e0215 */
[----:B------:R-:W-:Y:S01]  /*8e00*/  FSEL R0, RZ, -23, P1 ;  /* 0xc1b80000ff007808 */ /* 0x000fe20000800000 */
[----:B------:R-:W-:Y:S01]  /*8e10*/  BAR.SYNC.DEFER_BLOCKING 0x0 ;  /* 0x0000000000007b1d */ /* 0x000fe20000010000 */
[----:B------:R-:W-:Y:S01]  /*8e20*/  FFMA.FTZ R6, R5, R6, 0.1716887056827545166 ;  /* 0x3e2fcf2a05067423 */ /* 0x000fe20000010006 */
[----:B------:R-:W-:Y:S02]  /*8e30*/  I2FP.F32.S32 R3, R4 ;  /* 0x0000000400037245 */ /* 0x000fe40000201400 */
[----:B------:R-:W-:Y:S01]  /*8e40*/  FSETP.NEU.AND P1, PT, R149, RZ, PT ;  /* 0x000000ff9500720b */ /* 0x000fe20003f2d000 */
[----:B------:R-:W-:-:S02]  /*8e50*/  FFMA.FTZ R6, R5, R6, -0.17900948226451873779 ;  /* 0xbe374e4305067423 */ /* 0x000fc40000010006 */
[----:B------:R-:W-:Y:S01]  /*8e60*/  FFMA.FTZ R0, R3, 1.1920928955078125e-07, R0 ;  /* 0x3400000003007823 */ /* 0x000fe20000010000 */
[----:B------:R-:W-:Y:S02]  /*8e70*/  @P0 IMAD.MOV.U32 R4, RZ, RZ, 0x7f800000 ;  /* 0x7f800000ff040424 */ /* 0x000fe400078e00ff */
[C---:B------:R-:W-:Y:S01]  /*8e80*/  FFMA.FTZ R6, R5.reuse, R6, 0.20512372255325317383 ;  /* 0x3e520bf405067423 */ /* 0x040fe20000010006 */
[----:B------:R-:W-:Y:S01]  /*8e90*/  IMAD R3, R2, UR5, RZ ;  /* 0x0000000502037c24 */ /* 0x000fe2000f8e02ff */
[----:B------:R-:W-:Y:S01]  /*8ea0*/  USHF.R.S32.HI UR5, URZ, 0x1f, UR4 ;  /* 0x0000001fff057899 */ /* 0x000fe20008011404 */
[C---:B0-----:R-:W-:Y:S02]  /*8eb0*/  IMAD R9, R28.reuse, 0x2, R7 ;  /* 0x000000021c097824 */ /* 0x041fe400078e0207 */
[----:B------:R-:W-:Y:S02]  /*8ec0*/  FFMA.FTZ R6, R5, R6, -0.24046532809734344482 ;  /* 0xbe763c8b05067423 */ /* 0x000fe40000010006 */
[----:B------:R-:W-:-:S02]  /*8ed0*/  IMAD R10, R28, 0x2, R9 ;  /* 0x000000021c0a7824 */ /* 0x000fc400078e0209 */
[C---:B------:R-:W-:Y:S02]  /*8ee0*/  FFMA.FTZ R6, R5.reuse, R6, 0.28857114911079406738 ;  /* 0x3e93bf9905067423 */ /* 0x040fe40000010006 */
[C---:B------:R-:W-:Y:S02]  /*8ef0*/  IMAD R11, R28.reuse, 0x2, R10 ;  /* 0x000000021c0b7824 */ /* 0x040fe400078e020a */
[C---:B------:R-:W-:Y:S01]  /*8f00*/  FFMA.FTZ R6, R5.reuse, R6, -0.36067417263984680176 ;  /* 0xbeb8aa4905067423 */ /* 0x040fe20000010006 */
[----:B------:R-:W0:Y:S03]  /*8f10*/  LDSM.16.M88.4 R20, [R21] ;  /* 0x000000001514783b */ /* 0x000e260000000200 */
[----:B------:R-:W-:Y:S01]  /*8f20*/  FFMA.FTZ R6, R5, R6, 0.48089820146560668945 ;  /* 0x3ef6384a05067423 */ /* 0x000fe20000010006 */
[----:B------:R-:W-:-:S03]  /*8f30*/  IMAD R13, R28, 0x2, R11 ;  /* 0x000000021c0d7824 */ /* 0x000fc600078e020b */
[----:B------:R-:W-:Y:S01]  /*8f40*/  FFMA.FTZ R6, R5, R6, -0.72134751081466674805 ;  /* 0xbf38aa3b05067423 */ /* 0x000fe20000010006 */
[----:B------:R-:W-:-:S03]  /*8f50*/  IMAD R15, R28, 0x2, R13 ;  /* 0x000000021c0f7824 */ /* 0x000fc600078e020d */
[----:B------:R-:W-:Y:S01]  /*8f60*/  FMUL R6, R5, R6 ;  /* 0x0000000605067220 */ /* 0x000fe20000400000 */
[----:B------:R-:W-:-:S03]  /*8f70*/  IMAD R17, R28, 0x2, R15 ;  /* 0x000000021c117824 */ /* 0x000fc600078e020f */
[----:B------:R-:W-:-:S04]  /*8f80*/  FMUL R6, R5, R6 ;  /* 0x0000000605067220 */ /* 0x000fc80000400000 */
[----:B------:R-:W-:-:S04]  /*8f90*/  FFMA.FTZ R5, R5, 1.4426950216293334961, R6 ;  /* 0x3fb8aa3b05057823 */ /* 0x000fc80000010006 */
[----:B------:R-:W-:Y:S01]  /*8fa0*/  FADD R0, R0, R5 ;  /* 0x0000000500007221 */ /* 0x000fe20000000000 */
[----:B------:R-:W-:Y:S01]  /*8fb0*/  @P0 FFMA.FTZ R0, R149, R4, +INF ;  /* 0x7f80000095000423 */ /* 0x000fe20000010004 */
[----:B---3--:R-:W-:Y:S01]  /*8fc0*/  IADD3 R34, P0, P2, R3, UR4, R34 ;  /* 0x0000000403227c10 */ /* 0x008fe2000fa1e022 */
[----:B------:R-:W1:Y:S01]  /*8fd0*/  LDCU UR4, c[0x0][0x3ec] ;  /* 0x00007d80ff0477ac */ /* 0x000e620008000800 */
[----:B------:R-:W-:Y:S02]  /*8fe0*/  SHF.R.S32.HI R4, RZ, 0x1f, R3 ;  /* 0x0000001fff047819 */ /* 0x000fe40000011403 */
[----:B------:R-:W-:Y:S01]  /*8ff0*/  FSEL R3, R0, -INF , P1 ;  /* 0xff80000000037808 */ /* 0x000fe20000800000 */
[----:B------:R-:W-:Y:S01]  /*9000*/  IMAD R0, R28, 0x2, R17 ;  /* 0x000000021c007824 */ /* 0x000fe200078e0211 */
[----:B------:R-:W-:-:S03]  /*9010*/  IADD3 R6, P1, PT, R9, R34, RZ ;  /* 0x0000002209067210 */ /* 0x000fc60007f3e0ff */
[----:B------:R-:W-:Y:S01]  /*9020*/  FFMA R3, R3, 0.69314718246459960938, R36 ;  /* 0x3f31721803037823 */ /* 0x000fe20000000024 */
[----:B------:R-:W-:Y:S02]  /*9030*/  IADD3.X R36, PT, PT, R4, UR5, R35, P0, P2 ;  /* 0x0000000504247c10 */ /* 0x000fe400087e4423 */
[CC--:B------:R-:W-:Y:S02]  /*9040*/  IADD3 R4, P0, PT, R7.reuse, R34.reuse, RZ ;  /* 0x0000002207047210 */ /* 0x0c0fe40007f1e0ff */
[----:B------:R-:W-:Y:S02]  /*9050*/  IADD3 R8, P2, PT, R10, R34, RZ ;  /* 0x000000220a087210 */ /* 0x000fe40007f5e0ff */
[----:B------:R-:W-:Y:S02]  /*9060*/  LEA.HI.X.SX32 R5, R7, R36, 0x1, P0 ;  /* 0x0000002407057211 */ /* 0x000fe400000f0eff */
[C---:B0-----:R-:W-:Y:S01]  /*9070*/  PRMT R45, R21.reuse, 0x7770, RZ ;  /* 0x00007770152d7816 */ /* 0x041fe200000000ff */
[----:B-1----:R-:W-:Y:S01]  /*9080*/  UIMAD UR4, UR9, UR4, URZ ;  /* 0x00000004090472a4 */ /* 0x002fe2000f8e02ff */
[----:B------:R-:W-:-:S02]  /*9090*/  PRMT R47, R21, 0x7771, RZ ;  /* 0x00007771152f7816 */ /* 0x000fc400000000ff */
[C---:B------:R-:W-:Y:S01]  /*90a0*/  PRMT R49, R21.reuse, 0x7772, RZ ;  /* 0x0000777215317816 */ /* 0x040fe200000000ff */
[----:B------:R-:W-:Y:S01]  /*90b0*/  USHF.L.U32 UR6, UR4, 0x2, URZ ;  /* 0x0000000204067899 */ /* 0x000fe200080006ff */
[----:B------:R-:W-:Y:S01]  /*90c0*/  PRMT R51, R21, 0x7773, RZ ;  /* 0x0000777315337816 */ /* 0x000fe200000000ff */
[C---:B------:R-:W-:Y:S01]  /*90d0*/  IMAD R21, R28.reuse, 0x2, R0 ;  /* 0x000000021c157824 */ /* 0x040fe200078e0200 */
[C---:B------:R-:W-:Y:S01]  /*90e0*/  PRMT R61, R23.reuse, 0x7770, RZ ;  /* 0x00007770173d7816 */ /* 0x040fe200000000ff */
[----:B------:R-:W-:Y:S01]  /*90f0*/  UIMAD.WIDE UR4, UR4, 0x4, URZ ;  /* 0x00000004040478a5 */ /* 0x000fe2000f8e02ff */
[C---:B------:R-:W-:Y:S02]  /*9100*/  PRMT R63, R23.reuse, 0x7771, RZ ;  /* 0x00007771173f7816 */ /* 0x040fe400000000ff */
[C---:B------:R-:W-:Y:S02]  /*9110*/  PRMT R65, R23.reuse, 0x7772, RZ ;  /* 0x0000777217417816 */ /* 0x040fe400000000ff */
[----:B------:R-:W-:Y:S01]  /*9120*/  PRMT R67, R23, 0x7773, RZ ;  /* 0x0000777317437816 */ /* 0x000fe200000000ff */
[----:B------:R-:W-:Y:S01]  /*9130*/  IMAD R23, R28, 0x2, R21 ;  /* 0x000000021c177824 */ /* 0x000fe200078e0215 */
[----:B------:R-:W-:-:S02]  /*9140*/  LEA.HI.X.SX32 R7, R9, R36, 0x1, P1 ;  /* 0x0000002409077211 */ /* 0x000fc400008f0eff */
[C---:B------:R-:W-:Y:S01]  /*9150*/  IADD3 R12, P1, PT, R13.reuse, R34, RZ ;  /* 0x000000220d0c7210 */ /* 0x040fe20007f3e0ff */
[----:B------:R-:W-:Y:S01]  /*9160*/  IMAD R25, R28, 0x2, R23 ;  /* 0x000000021c197824 */ /* 0x000fe200078e0217 */
[-C--:B------:R-:W-:Y:S02]  /*9170*/  LEA.HI.X.SX32 R9, R10, R36.reuse, 0x1, P2 ;  /* 0x000000240a097211 */ /* 0x080fe400010f0eff */
[----:B------:R-:W-:Y:S01]  /*9180*/  LEA.HI.X.SX32 R13, R13, R36, 0x1, P1 ;  /* 0x000000240d0d7211 */ /* 0x000fe200008f0eff */
[----:B------:R-:W-:Y:S01]  /*9190*/  IMAD R27, R28, 0x2, R25 ;  /* 0x000000021c1b7824 */ /* 0x000fe200078e0219 */
[-C--:B------:R-:W-:Y:S02]  /*91a0*/  IADD3 R10, P0, PT, R11, R34.reuse, RZ ;  /* 0x000000220b0a7210 */ /* 0x080fe40007f1e0ff */
[-C--:B------:R-:W-:Y:S01]  /*91b0*/  IADD3 R18, P1, PT, R0, R34.reuse, RZ ;  /* 0x0000002200127210 */ /* 0x080fe20007f3e0ff */
[----:B------:R-:W-:Y:S01]  /*91c0*/  IMAD R29, R28, 0x2, R27 ;  /* 0x000000021c1d7824 */ /* 0x000fe200078e021b */
[----:B------:R-:W-:-:S02]  /*91d0*/  IADD3 R14, P2, PT, R15, R34, RZ ;  /* 0x000000220f0e7210 */ /* 0x000fc40007f5e0ff */
[-C--:B------:R-:W-:Y:S02]  /*91e0*/  LEA.HI.X.SX32 R11, R11, R36.reuse, 0x1, P0 ;  /* 0x000000240b0b7211 */ /* 0x080fe400000f0eff */
[----:B------:R-:W-:Y:S01]  /*91f0*/  LEA.HI.X.SX32 R19, R0, R36, 0x1, P1 ;  /* 0x0000002400137211 */ /* 0x000fe200008f0eff */
[----:B------:R-:W-:Y:S01]  /*9200*/  IMAD R0, R28, 0x2, R29 ;  /* 0x000000021c007824 */ /* 0x000fe200078e021d */
[----:B------:R-:W-:Y:S02]  /*9210*/  IADD3 R16, P0, PT, R17, R34, RZ ;  /* 0x0000002211107210 */ /* 0x000fe40007f1e0ff */
[----:B------:R-:W-:Y:S01]  /*9220*/  PRMT R37, R20, 0x7770, RZ ;  /* 0x0000777014257816 */ /* 0x000fe200000000ff */
[----:B------:R-:W-:Y:S01]  /*9230*/  IMAD R33, R28, 0x2, R0 ;  /* 0x000000021c217824 */ /* 0x000fe200078e0200 */
[C---:B------:R-:W-:Y:S02]  /*9240*/  PRMT R39, R20.reuse, 0x7771, RZ ;  /* 0x0000777114277816 */ /* 0x040fe400000000ff */
[C---:B------:R-:W-:Y:S01]  /*9250*/  PRMT R41, R20.reuse, 0x7772, RZ ;  /* 0x0000777214297816 */ /* 0x040fe200000000ff */
[----:B------:R0:W-:Y:S01]  /*9260*/  STG.E.U8 desc[UR20][R4.64], R37 ;  /* 0x0000002504007986 */ /* 0x0001e2000c101114 */
[----:B------:R-:W-:Y:S01]  /*9270*/  PRMT R43, R20, 0x7773, RZ ;  /* 0x00007773142b7816 */ /* 0x000fe200000000ff */
[----:B------:R-:W-:Y:S01]  /*9280*/  IMAD R35, R28, 0x2, R33 ;  /* 0x000000021c237824 */ /* 0x000fe200078e0221 */
[----:B------:R-:W-:Y:S01]  /*9290*/  LEA.HI.X.SX32 R15, R15, R36, 0x1, P2 ;  /* 0x000000240f0f7211 */ /* 0x000fe200010f0eff */
[----:B------:R-:W-:Y:S01]  /*92a0*/  STG.E.U8 desc[UR20][R6.64], R39 ;  /* 0x0000002706007986 */ /* 0x000fe2000c101114 */
[----:B------:R-:W-:-:S02]  /*92b0*/  IADD3 R20, P2, PT, R21, R34, RZ ;  /* 0x0000002215147210 */ /* 0x000fc40007f5e0ff */
[C---:B------:R-:W-:Y:S01]  /*92c0*/  PRMT R53, R22.reuse, 0x7770, RZ ;  /* 0x0000777016357816 */ /* 0x040fe200000000ff */
[----:B------:R1:W-:Y:S01]  /*92d0*/  STG.E.U8 desc[UR20][R8.64], R41 ;  /* 0x0000002908007986 */ /* 0x0003e2000c101114 */
[C---:B------:R-:W-:Y:S02]  /*92e0*/  PRMT R55, R22.reuse, 0x7771, RZ ;  /* 0x0000777116377816 */ /* 0x040fe400000000ff */
[C---:B------:R-:W-:Y:S01]  /*92f0*/  PRMT R57, R22.reuse, 0x7772, RZ ;  /* 0x0000777216397816 */ /* 0x040fe200000000ff */
[----:B------:R-:W-:Y:S01]  /*9300*/  STG.E.U8 desc[UR20][R10.64], R43 ;  /* 0x0000002b0a007986 */ /* 0x000fe2000c101114 */
[----:B------:R-:W-:Y:S01]  /*9310*/  PRMT R59, R22, 0x7773, RZ ;  /* 0x00007773163b7816 */ /* 0x000fe200000000ff */
[----:B0-----:R-:W-:Y:S01]  /*9320*/  IMAD.SHL.U32 R5, R2, 0x4, RZ ;  /* 0x0000000402057824 */ /* 0x001fe200078e00ff */
[----:B------:R-:W-:Y:S01]  /*9330*/  LEA.HI.X.SX32 R17, R17, R36, 0x1, P0 ;  /* 0x0000002411117211 */ /* 0x000fe200000f0eff */
[----:B------:R-:W-:Y:S01]  /*9340*/  STG.E.U8 desc[UR20][R12.64], R45 ;  /* 0x0000002d0c007986 */ /* 0x000fe2000c101114 */
[----:B------:R-:W-:-:S02]  /*9350*/  IADD3 R22, P0, PT, R23, R34, RZ ;  /* 0x0000002217167210 */ /* 0x000fc40007f1e0ff */
[----:B------:R-:W-:Y:S01]  /*9360*/  LEA.HI.X.SX32 R21, R21, R36, 0x1, P2 ;  /* 0x0000002415157211 */ /* 0x000fe200010f0eff */
[----:B------:R-:W-:Y:S01]  /*9370*/  STG.E.U8 desc[UR20][R14.64], R47 ;  /* 0x0000002f0e007986 */ /* 0x000fe2000c101114 */
[-C--:B------:R-:W-:Y:S01]  /*9380*/  IADD3 R24, P1, PT, R25, R34.reuse, RZ ;  /* 0x0000002219187210 */ /* 0x080fe20007f3e0ff */
[----:B-1----:R-:W0:Y:S01]  /*9390*/  LDC.64 R8, c[0x0][0x3a0] ;  /* 0x0000e800ff087b82 */ /* 0x002e220000000a00 */
[----:B------:R-:W-:Y:S01]  /*93a0*/  IADD3 R26, P2, PT, R27, R34, RZ ;  /* 0x000000221b1a7210 */ /* 0x000fe20007f5e0ff */
[----:B------:R-:W-:Y:S01]  /*93b0*/  STG.E.U8 desc[UR20][R16.64], R49 ;  /* 0x0000003110007986 */ /* 0x000fe2000c101114 */
[-C--:B------:R-:W-:Y:S02]  /*93c0*/  LEA.HI.X.SX32 R23, R23, R36.reuse, 0x1, P0 ;  /* 0x0000002417177211 */ /* 0x080fe400000f0eff */
[----:B------:R-:W-:Y:S01]  /*93d0*/  LEA.HI.X.SX32 R25, R25, R36, 0x1, P1 ;  /* 0x0000002419197211 */ /* 0x000fe200008f0eff */
[----:B------:R-:W-:Y:S01]  /*93e0*/  STG.E.U8 desc[UR20][R18.64], R51 ;  /* 0x0000003312007986 */ /* 0x000fe2000c101114 */
[----:B------:R-:W-:-:S02]  /*93f0*/  IADD3 R28, P0, PT, R29, R34, RZ ;  /* 0x000000221d1c7210 */ /* 0x000fc40007f1e0ff */
[----:B------:R-:W-:Y:S01]  /*9400*/  LEA.HI.X.SX32 R27, R27, R36, 0x1, P2 ;  /* 0x000000241b1b7211 */ /* 0x000fe200010f0eff */
[----:B------:R-:W-:Y:S01]  /*9410*/  STG.E.U8 desc[UR20][R20.64], R53 ;  /* 0x0000003514007986 */ /* 0x000fe2000c101114 */
[CC--:B------:R-:W-:Y:S02]  /*9420*/  IADD3 R30, P1, PT, R0.reuse, R34.reuse, RZ ;  /* 0x00000022001e7210 */ /* 0x0c0fe40007f3e0ff */
[-C--:B------:R-:W-:Y:S01]  /*9430*/  IADD3 R32, P2, PT, R33, R34.reuse, RZ ;  /* 0x0000002221207210 */ /* 0x080fe20007f5e0ff */
[----:B------:R-:W-:Y:S01]  /*9440*/  STG.E.U8 desc[UR20][R22.64], R55 ;  /* 0x0000003716007986 */ /* 0x000fe2000c101114 */
[----:B------:R-:W-:Y:S02]  /*9450*/  IADD3 R34, P3, PT, R35, R34, RZ ;  /* 0x0000002223227210 */ /* 0x000fe40007f7e0ff */
[-C--:B------:R-:W-:Y:S01]  /*9460*/  LEA.HI.X.SX32 R29, R29, R36.reuse, 0x1, P0 ;  /* 0x000000241d1d7211 */ /* 0x080fe200000f0eff */
[----:B------:R-:W-:Y:S01]  /*9470*/  STG.E.U8 desc[UR20][R24.64], R57 ;  /* 0x0000003918007986 */ /* 0x000fe2000c101114 */
[-C--:B------:R-:W-:Y:S01]  /*9480*/  LEA.HI.X.SX32 R31, R0, R36.reuse, 0x1, P1 ;  /* 0x00000024001f7211 */ /* 0x080fe200008f0eff */
[----:B------:R-:W-:Y:S01]  /*9490*/  IMAD.HI R0, R2, 0x4, RZ ;  /* 0x0000000402007827 */ /* 0x000fe200078e02ff */
[-C--:B------:R-:W-:Y:S01]  /*94a0*/  LEA.HI.X.SX32 R33, R33, R36.reuse, 0x1, P2 ;  /* 0x0000002421217211 */ /* 0x080fe200010f0eff */
[----:B------:R-:W-:Y:S01]  /*94b0*/  STG.E.U8 desc[UR20][R26.64], R59 ;  /* 0x0000003b1a007986 */ /* 0x000fe2000c101114 */
[----:B------:R-:W-:-:S02]  /*94c0*/  LEA.HI.X.SX32 R35, R35, R36, 0x1, P3 ;  /* 0x0000002423237211 */ /* 0x000fc400018f0eff */
[----:B------:R-:W-:Y:S01]  /*94d0*/  ISETP.GE.U32.AND P0, PT, R156, 0x80, PT ;  /* 0x000000809c00780c */ /* 0x000fe20003f06070 */
[----:B------:R-:W-:Y:S01]  /*94e0*/  STG.E.U8 desc[UR20][R28.64], R61 ;  /* 0x0000003d1c007986 */ /* 0x000fe2000c101114 */
[----:B0-----:R-:W-:-:S03]  /*94f0*/  IADD3 R2, P1, P2, R5, UR6, R8 ;  /* 0x0000000605027c10 */ /* 0x001fc6000fa3e008 */
[----:B------:R-:W-:Y:S04]  /*9500*/  STG.E.U8 desc[UR20][R30.64], R63 ;  /* 0x0000003f1e007986 */ /* 0x000fe8000c101114 */
[----:B------:R-:W-:Y:S04]  /*9510*/  STG.E.U8 desc[UR20][R32.64], R65 ;  /* 0x0000004120007986 */ /* 0x000fe8000c101114 */
[----:B------:R-:W-:Y:S01]  /*9520*/  STG.E.U8 desc[UR20][R34.64], R67 ;  /* 0x0000004322007986 */ /* 0x000fe2000c101114 */
[----:B------:R-:W-:Y:S06]  /*9530*/  BAR.SYNC.DEFER_BLOCKING 0x0 ;  /* 0x0000000000007b1d */ /* 0x000fec0000010000 */
[----:B------:R0:W-:Y:S02]  /*9540*/  STSM.16.M88 [R108], R3 ;  /* 0x000000036c007844 */ /* 0x0001e40000000000 */
[----:B------:R-:W-:Y:S01]  /*9550*/  BAR.SYNC.DEFER_BLOCKING 0x0 ;  /* 0x0000000000007b1d */ /* 0x000fe20000010000 */
[----:B0-----:R-:W-:-:S05]  /*9560*/  IADD3.X R3, PT, PT, R0, UR5, R9, P1, P2 ;  /* 0x0000000500037c10 */ /* 0x001fca0008fe4409 */
[----:B------:R-:W0:Y:S04]  /*9570*/  LDSM.16.M88 R7, [R144+UR10] ;  /* 0x0000000a9007783b */ /* 0x000e280008000000 */
[----:B0-----:R0:W-:Y:S01]  /*9580*/  @!P0 STG.E desc[UR20][R2.64], R7 ;  /* 0x0000000702008986 */ /* 0x0011e2000c101914 */
[----:B------:R-:W-:Y:S06]  /*9590*/  BAR.SYNC.DEFER_BLOCKING 0x0 ;  /* 0x0000000000007b1d */ /* 0x000fec0000010000 */
[----:B------:R-:W-:Y:S05]  /*95a0*/  @P5 BRA `(.L_x_19) ;  /* 0x0000000000a05947 */ /* 0x000fea0003800000 */
[----:B------:R-:W1:Y:S01]  /*95b0*/  S2UR UR5, SR_CgaCtaId ;  /* 0x00000000000579c3 */ /* 0x000e620000008800 */
[----:B------:R-:W-:Y:S01]  /*95c0*/  NOP ;  /* 0x0000000000007918 */ /* 0x000fe20000000000 */
[----:B------:R-:W-:Y:S01]  /*95d0*/  UMOV UR4, 0x50 ;  /* 0x0000005000047882 */ /* 0x000fe20000000000 */
[----:B------:R-:W-:Y:S02]  /*95e0*/  IMAD.U32 R0, RZ, RZ, UR8 ;  /* 0x00000008ff007e24 */ /* 0x000fe4000f8e00ff */
[----:B0-----:R-:W-:Y:S02]  /*95f0*/  IMAD.MOV.U32 R3, RZ, RZ, 0xff ;  /* 0x000000ffff037424 */ /* 0x001fe400078e00ff */
[----:B------:R-:W-:Y:S01]  /*9600*/  IMAD.MOV.U32 R7, RZ, RZ, 0x1 ;  /* 0x00000001ff077424 */ /* 0x000fe200078e00ff */
[----:B------:R-:W-:-:S04]  /*9610*/  LOP3.LUT R0, R0, 0xffff, RZ, 0xc0, !PT ;  /* 0x0000ffff00007812 */ /* 0x000fc800078ec0ff */
[----:B------:R-:W-:-:S05]  /*9620*/  SHF.R.U32.HI R0, RZ, 0x5, R0 ;  /* 0x00000005ff007819 */ /* 0x000fca0000011600 */
[----:B------:R-:W-:Y:S01]  /*9630*/  VIADD R2, R0, 0x10 ;  /* 0x0000001000027836 */ /* 0x000fe20000000000 */
[----:B------:R-:W-:Y:S01]  /*9640*/  SHF.L.U32 R0, R3, R0, RZ ;  /* 0x0000000003007219 */ /* 0x000fe200000006ff */
[----:B-1----:R-:W-:-:S03]  /*9650*/  ULEA UR6, UR5, UR4, 0x18 ;  /* 0x0000000405067291 */ /* 0x002fc6000f8ec0ff */
[----:B------:R-:W-:-:S04]  /*9660*/  SHF.L.U32 R3, R7, R2, RZ ;  /* 0x0000000207037219 */ /* 0x000fc800000006ff */
[----:B------:R-:W-:Y:S02]  /*9670*/  LOP3.LUT R0, R3, R0, RZ, 0xfc, !PT ;  /* 0x0000000003007212 */ /* 0x000fe400078efcff */
[----:B------:R-:W0:Y:S02]  /*9680*/  LDS R5, [UR6] ;  /* 0x00000006ff057984 */ /* 0x000e240008000800 */
[C---:B------:R-:W-:Y:S02]  /*9690*/  LOP3.LUT R2, R0.reuse, 0xffff, RZ, 0xc0, !PT ;  /* 0x0000ffff00027812 */ /* 0x040fe400078ec0ff */
[----:B0-----:R-:W-:-:S04]  /*96a0*/  LOP3.LUT R3, R0, 0xffff, R5, 0x80, !PT ;  /* 0x0000ffff00037812 */ /* 0x001fc800078e8005 */
[----:B------:R-:W-:-:S13]  /*96b0*/  ISETP.NE.AND P0, PT, R3, R2, PT ;  /* 0x000000020300720c */ /* 0x000fda0003f05270 */
[----:B------:R-:W-:Y:S05]  /*96c0*/  @P0 BRA `(.L_x_20) ;  /* 0x0000000000500947 */ /* 0x000fea0003800000 */
[----:B------:R-:W-:Y:S02]  /*96d0*/  SHF.R.U32.HI R5, RZ, 0x10, R5 ;  /* 0x00000010ff057819 */ /* 0x000fe40000011605 */
[----:B------:R-:W-:-:S04]  /*96e0*/  SHF.R.U32.HI R2, RZ, 0x10, R0 ;  /* 0x00000010ff027819 */ /* 0x000fc80000011600 */
[----:B------:R-:W-:-:S04]  /*96f0*/  LOP3.LUT R5, R5, R2, RZ, 0xc0, !PT ;  /* 0x0000000205057212 */ /* 0x000fc800078ec0ff */
[----:B------:R-:W-:-:S13]  /*9700*/  ISETP.NE.AND P0, PT, R5, R2, PT ;  /* 0x000000020500720c */ /* 0x000fda0003f05270 */
[----:B------:R-:W-:Y:S05]  /*9710*/  @P0 BRA `(.L_x_21) ;  /* 0x0000000000300947 */ /* 0x000fea0003800000 */
[----:B------:R-:W-:Y:S01]  /*9720*/  R2UR UR4, R0 ;  /* 0x00000000000472ca */ /* 0x000fe200000e0000 */
[----:B------:R-:W-:Y:S01]  /*9730*/  VOTEU.ANY UR5, UPT, PT ;  /* 0x0000000000057886 */ /* 0x000fe200038e0100 */
[----:B------:R-:W0:Y:S01]  /*9740*/  S2R R0, SR_LANEID ;  /* 0x0000000000007919 */ /* 0x000e220000000000 */
[----:B------:R-:W-:-:S10]  /*9750*/  UFLO.U32 UR5, UR5 ;  /* 0x00000005000572bd */ /* 0x000fd400080e0000 */
[----:B------:R-:W-:-:S06]  /*9760*/  ULOP3.LUT UR4, URZ, UR4, URZ, 0x33, !UPT ;  /* 0x00000004ff047292 */ /* 0x000fcc000f8e33ff */
[----:B------:R-:W-:-:S04]  /*9770*/  IMAD.U32 R2, RZ, RZ, UR4 ;  /* 0x00000004ff027e24 */ /* 0x000fc8000f8e00ff */
[----:B------:R-:W1:Y:S02]  /*9780*/  REDUX UR7, R2 ;  /* 0x00000000020773c4 */ /* 0x000e640000000000 */
[----:B------:R2:W-:Y:S01]  /*9790*/  UTCATOMSWS.AND URZ, UR4 ;  /* 0x0000000400ff79e3 */ /* 0x0005e20008000000 */
[----:B0-----:R-:W-:Y:S01]  /*97a0*/  ISETP.EQ.U32.AND P0, PT, R0, UR5, PT ;  /* 0x0000000500007c0c */ /* 0x001fe2000bf02070 */
[----:B-1----:R-:W-:-:S12]  /*97b0*/  IMAD.U32 R0, RZ, RZ, UR7 ;  /* 0x00000007ff007e24 */ /* 0x002fd8000f8e00ff */
[----:B------:R2:W-:Y:S01]  /*97c0*/  @P0 ATOMS.AND RZ, [UR6], R0 ;  /* 0x00000000ffff098c */ /* 0x0005e2000a800006 */
[----:B------:R-:W-:Y:S05]  /*97d0*/  BRA `(.L_x_19) ;  /* 0x0000000000147947 */ /* 0x000fea0003800000 */
.L_x_21:
[----:B------:R-:W-:-:S07]  /*97e0*/  MOV R2, 0x9800 ;  /* 0x0000980000027802 */ /* 0x000fce0000000f00 */
[----:B------:R-:W-:Y:S05]  /*97f0*/  CALL.REL.NOINC `($__internal_0_$__cuda_sm10x_tcgen05_guardrail_trap_col_being_dealloced_not_returned_by_alloc) ;  /* 0x0000000000447944 */ /* 0x000fea0003c00000 */
[----:B------:R-:W-:Y:S05]  /*9800*/  BRA `(.L_x_19) ;  /* 0x0000000000087947 */ /* 0x000fea0003800000 */
.L_x_20:
[----:B------:R-:W-:-:S07]  /*9810*/  MOV R2, 0x9830 ;  /* 0x0000983000027802 */ /* 0x000fce0000000f00 */
[----:B------:R-:W-:Y:S05]  /*9820*/  CALL.REL.NOINC `($__internal_2_$__cuda_sm10x_tcgen05_guardrail_trap_unallocated_columns_being_dealloced) ;  /* 0x0000000000507944 */ /* 0x000fea0003c00000 */
.L_x_19:
[----:B------:R-:W-:Y:S01]  /*9830*/  NOP ;  /* 0x0000000000007918 */ /* 0x000fe20000000000 */
[----:B--2---:R-:W-:Y:S05]  /*9840*/  EXIT ;  /* 0x000000000000794d */ /* 0x004fea0003800000 */
.L_x_8:
[----:B------:R-:W1:Y:S02]  /*9850*/  SYNCS.PHASECHK.TRANS64.TRYWAIT P2, [UR10+0x6000], RZ ;  /* 0x006000ffff0075a7 */ /* 0x000e64000804110a */
[----:B-1----:R-:W-:Y:S05]  /*9860*/  @!P2 BRA `(.L_x_8) ;  /* 0xfffffffc00f8a947 */ /* 0x002fea000383ffff */
[----:B------:R-:W-:Y:S05]  /*9870*/  BRA `(.L_x_7) ;  /* 0xffffff7c00247947 */ /* 0x000fea000383ffff */
.L_x_13:
[----:B------:R-:W2:Y:S02]  /*9880*/  SYNCS.PHASECHK.TRANS64.TRYWAIT P4, [UR10+0x8010], RZ ;  /* 0x008010ffff0075a7 */ /* 0x000ea4000808110a */
[----:B--2---:R-:W-:Y:S05]  /*9890*/  @!P4 BRA `(.L_x_13) ;  /* 0xfffffffc00f8c947 */ /* 0x004fea000383ffff */
[----:B------:R-:W-:Y:S05]  /*98a0*/  BRA `(.L_x_22) ;  /* 0xffffffb800f87947 */ /* 0x000fea000383ffff */
.L_x_14:
[----:B------:R-:W0:Y:S02]  /*98b0*/  SYNCS.PHASECHK.TRANS64.TRYWAIT P0, [UR11], R8 ;  /* 0x00000008ff0075a7 */ /* 0x000e24000800110b */
[----:B0-----:R-:W-:Y:S05]  /*98c0*/  @!P0 BRA `(.L_x_14) ;  /* 0xfffffffc00f88947 */ /* 0x001fea000383ffff */
[----:B------:R-:W-:Y:S05]  /*98d0*/  BRA `(.L_x_23) ;  /* 0xffffffe000a47947 */ /* 0x000fea000383ffff */
.L_x_18:
[----:B------:R-:W0:Y:S02]  /*98e0*/  SYNCS.PHASECHK.TRANS64.TRYWAIT P0, [UR11], R4 ;  /* 0x00000004ff0075a7 */ /* 0x000e24000800110b */
[----:B0-----:R-:W-:Y:S05]  /*98f0*/  @!P0 BRA `(.L_x_18) ;  /* 0xfffffffc00f88947 */ /* 0x001fea000383ffff */
[----:B------:R-:W-:Y:S05]  /*9900*/  BRA `(.L_x_17) ;  /* 0xffffffec00307947 */ /* 0x000fea000383ffff */
        .weak           $__internal_0_$__cuda_sm10x_tcgen05_guardrail_trap_col_being_dealloced_not_returned_by_alloc
        .type           $__internal_0_$__cuda_sm10x_tcgen05_guardrail_trap_col_being_dealloced_not_returned_by_alloc,@function
        .size           $__internal_0_$__cuda_sm10x_tcgen05_guardrail_trap_col_being_dealloced_not_returned_by_alloc,($__internal_1_$__cuda_sm10x_tcgen05_guardrail_trap_phase_invalid_during_alloc - $__internal_0_$__cuda_sm10x_tcgen05_guardrail_trap_col_being_dealloced_not_returned_by_alloc)
$__internal_0_$__cuda_sm10x_tcgen05_guardrail_trap_col_being_dealloced_not_returned_by_alloc:
[----:B------:R-:W-:Y:S05]  /*9910*/  BPT.TRAP 0x1 ;  /* 0x000000040000795c */ /* 0x000fea0000300000 */
[----:B------:R-:W-:-:S04]  /*9920*/  IMAD.MOV.U32 R3, RZ, RZ, 0x0 ;  /* 0x00000000ff037424 */ /* 0x000fc800078e00ff */
[----:B------:R-:W-:Y:S05]  /*9930*/  RET.REL.NODEC R2 `(attn_fwd) ;  /* 0xffffff6402b07950 */ /* 0x000fea0003c3ffff */
        .weak           $__internal_1_$__cuda_sm10x_tcgen05_guardrail_trap_phase_invalid_during_alloc
        .type           $__internal_1_$__cuda_sm10x_tcgen05_guardrail_trap_phase_invalid_during_alloc,@function
        .size           $__internal_1_$__cuda_sm10x_tcgen05_guardrail_trap_phase_invalid_during_alloc,($__internal_2_$__cuda_sm10x_tcgen05_guardrail_trap_unallocated_columns_being_dealloced - $__internal_1_$__cuda_sm10x_tcgen05_guardrail_trap_phase_invalid_during_alloc)
$__internal_1_$__cuda_sm10x_tcgen05_guardrail_trap_phase_invalid_during_alloc:
[----:B------:R-:W-:Y:S05]  /*9940*/  BPT.TRAP 0x1 ;  /* 0x000000040000795c */ /* 0x000fea0000300000 */
[----:B------:R-:W-:-:S04]  /*9950*/  IMAD.MOV.U32 R3, RZ, RZ, 0x0 ;  /* 0x00000000ff037424 */ /* 0x000fc800078e00ff */
[----:B------:R-:W-:Y:S05]  /*9960*/  RET.REL.NODEC R2 `(attn_fwd) ;  /* 0xffffff6402a47950 */ /* 0x000fea0003c3ffff */
        .weak           $__internal_2_$__cuda_sm10x_tcgen05_guardrail_trap_unallocated_columns_being_dealloced
        .type           $__internal_2_$__cuda_sm10x_tcgen05_guardrail_trap_unallocated_columns_being_dealloced,@function
        .size           $__internal_2_$__cuda_sm10x_tcgen05_guardrail_trap_unallocated_columns_being_dealloced,(.L_x_27 - $__internal_2_$__cuda_sm10x_tcgen05_guardrail_trap_unallocated_columns_being_dealloced)
$__internal_2_$__cuda_sm10x_tcgen05_guardrail_trap_unallocated_columns_being_dealloced:
[----:B------:R-:W-:Y:S05]  /*9970*/  BPT.TRAP 0x1 ;  /* 0x000000040000795c */ /* 0x000fea0000300000 */
[----:B------:R-:W-:-:S04]  /*9980*/  IMAD.MOV.U32 R3, RZ, RZ, 0x0 ;  /* 0x00000000ff037424 */ /* 0x000fc800078e00ff */
[----:B------:R-:W-:Y:S05]  /*9990*/  RET.REL.NODEC R2 `(attn_fwd) ;  /* 0xffffff6402987950 */ /* 0x000fea0003c3ffff */
.L_x_24:
[----:B------:R-:W-:-:S00]  /*99a0*/  BRA `(.L_x_24) ;  /* 0xfffffffc00fc7947 */ /* 0x000fc0000383ffff */
[----:B------:R-:W-:-:S00]  /*99b0*/  NOP ;  /* 0x0000000000007918 */ /* 0x000fc00000000000 */
        /* <DEDUP_REMOVED lines=12> */
.L_x_27:


//--------------------- .nv.global.init           --------------------------
	.section	.nv.global.init,"aw",@progbits
.nv.global.init:
	.type		_$_str,@object
	.size		_$_str,(.L_3 - _$_str)
_$_str:
        /*0000*/ 	.byte	0x5f, 0x5f, 0x43, 0x55, 0x44, 0x41, 0x5f, 0x46, 0x54, 0x5a, 0x00
.L_3:


//--------------------- .nv.shared.attn_fwd       --------------------------
	.section	.nv.shared.attn_fwd,"aw",@nobits
	.sectionflags	@""
	.align	16
	.zero		1024


//--------------------- .nv.shared.reserved.0     --------------------------
	.section	.nv.shared.reserved.0,"aw",@nobits
	.align	8
	.weak		__nv_reservedSMEM_offset_0_alias
	.size		__nv_reservedSMEM_offset_0_alias, 0, 64
	.other		__nv_reservedSMEM_offset_0_alias,@"STO_CUDA_RESERVED_SHARED STV_DEFAULT"
__nv_reservedSMEM_offset_0_alias:
	.zero		0
.nv.shared.reserved.0:
	.zero		64
	.weak		__nv_reservedSMEM_allocation_phase
	.type		__nv_reservedSMEM_allocation_phase,@object
	.size		__nv_reservedSMEM_allocation_phase,(.L_0 - __nv_reservedSMEM_allocation_phase)
__nv_reservedSMEM_allocation_phase:
	.zero		1
.L_0:
	.zero		7
	.weak		__nv_reservedSMEM_devtool_atexit_pc
	.type		__nv_reservedSMEM_devtool_atexit_pc,@object
	.size		__nv_reservedSMEM_devtool_atexit_pc,(__nv_reservedSMEM_allocation_mask - __nv_reservedSMEM_devtool_atexit_pc)
__nv_reservedSMEM_devtool_atexit_pc:
	.zero		8
	.weak		__nv_reservedSMEM_allocation_mask
	.type		__nv_reservedSMEM_allocation_mask,@object
	.size		__nv_reservedSMEM_allocation_mask,(.L_2 - __nv_reservedSMEM_allocation_mask)
__nv_reservedSMEM_allocation_mask:
	.zero		4
.L_2:


//--------------------- .nv.constant0.attn_fwd    --------------------------
	.section	.nv.constant0.attn_fwd,"a",@progbits
	.sectionflags	@""
	.align	4
.nv.constant0.attn_fwd:
	.zero		1032


//--------------------- SYMBOLS --------------------------

	.type		.nv.reservedSmem.offset0,@object
	.size		.nv.reservedSmem.offset0,0x4
	.type		.nv.reservedSmem.cap,@object
	.size		.nv.reservedSmem.cap,0x4
